	.target	sm_90a

	.elftype	@"ET_EXEC"


//--------------------- .note.nv.tkinfo           --------------------------
	.section	.note.nv.tkinfo,"",@"SHT_NOTE"
	.sectionflags	@"SHF_NOTE_NV_TKINFO"
	.tkinfo
        /*0018*/ 	.word	0x00000002
        /*0030*/ 	.string	""
        /*0030*/ 	.string	"ptxas"
        /*0030*/ 	.string	"Cuda compilation tools, release 13.0, V13.0.88"
        /*0030*/ 	.string	"Build cuda_13.0.r13.0/compiler.36424714_0"
        /*0030*/ 	.string	"-arch sm_90a -m 64 "



//--------------------- .note.nv.cuinfo           --------------------------
	.section	.note.nv.cuinfo,"",@"SHT_NOTE"
	.sectionflags	@"SHF_NOTE_NV_CUINFO"
        /*0018*/ 	.short	0x0002
        /*001a*/ 	.short	0x005a
        /*001c*/ 	.short	0x0082
	.zero		2


//--------------------- .nv.info                  --------------------------
	.section	.nv.info,"",@"SHT_CUDA_INFO"
	.align	4


	//----- nvinfo : EIATTR_REGCOUNT
	.align		4
        /*0000*/ 	.byte	0x04, 0x2f
        /*0002*/ 	.short	(.L_12 - .L_11)
	.align		4
.L_11:
        /*0004*/ 	.word	index@(_ZN7cutlass13device_kernelINS_4gemm6kernel13GemmUniversalIN4cute5tupleIJiiiiEEENS1_10collective13CollectiveMmaINS1_37MainloopSm90TmaGmmaWarpSpecializedFP8ILi17ENS5_IJNS4_1CILi1EEESB_SB_EEENS1_35KernelTmaWarpSpecializedCooperativeEEENS5_IJNSA_ILi384EEENSA_ILi32EEESG_EEENS_12float_e4m3_tENS5_IJlSB_lEEESI_SJ_NS4_8TiledMMAINS4_8MMA_AtomIJNS4_4SM904GMMA30MMA_64x32x32_F32E4M3E4M3_SS_TNILNSN_7ScaleInE1ELSP_1EEEEEENS4_6LayoutINS5_IJNSA_ILi2EEESB_SB_EEENS5_IJSB_NSA_ILi0EEESV_EEEEENS5_IJNS4_10UnderscoreESY_SY_EEEEENS4_13SM90_TMA_LOADENS4_14ComposedLayoutINS4_7SwizzleILi1ELi4ELi3EEENS4_18smem_ptr_flag_bitsILi8EEENSS_INS5_IJNSA_ILi8EEESG_EEENS5_IJSG_SB_EEEEEEEvNS4_8identityES11_S1B_vS1C_EENS_8epilogue10collective6detail29Sm90TmaWarpSpecializedAdapterINS1F_15DefaultEpilogueISI_SJ_SJ_NS1E_6thread17LinearCombinationISI_Li1EffLNS1J_9ScaleType4KindE0ELNS_15FloatRoundStyleE2ESI_EENS1_15EpilogueDefaultEEEEEvvEEEEvNT_6ParamsE)
        /*0008*/ 	.word	0x000000a8


	//----- nvinfo : EIATTR_FRAME_SIZE
	.align		4
.L_12:
        /*000c*/ 	.byte	0x04, 0x11
        /*000e*/ 	.short	(.L_14 - .L_13)
	.align		4
.L_13:
        /*0010*/ 	.word	index@(_ZN7cutlass13device_kernelINS_4gemm6kernel13GemmUniversalIN4cute5tupleIJiiiiEEENS1_10collective13CollectiveMmaINS1_37MainloopSm90TmaGmmaWarpSpecializedFP8ILi17ENS5_IJNS4_1CILi1EEESB_SB_EEENS1_35KernelTmaWarpSpecializedCooperativeEEENS5_IJNSA_ILi384EEENSA_ILi32EEESG_EEENS_12float_e4m3_tENS5_IJlSB_lEEESI_SJ_NS4_8TiledMMAINS4_8MMA_AtomIJNS4_4SM904GMMA30MMA_64x32x32_F32E4M3E4M3_SS_TNILNSN_7ScaleInE1ELSP_1EEEEEENS4_6LayoutINS5_IJNSA_ILi2EEESB_SB_EEENS5_IJSB_NSA_ILi0EEESV_EEEEENS5_IJNS4_10UnderscoreESY_SY_EEEEENS4_13SM90_TMA_LOADENS4_14ComposedLayoutINS4_7SwizzleILi1ELi4ELi3EEENS4_18smem_ptr_flag_bitsILi8EEENSS_INS5_IJNSA_ILi8EEESG_EEENS5_IJSG_SB_EEEEEEEvNS4_8identityES11_S1B_vS1C_EENS_8epilogue10collective6detail29Sm90TmaWarpSpecializedAdapterINS1F_15DefaultEpilogueISI_SJ_SJ_NS1E_6thread17LinearCombinationISI_Li1EffLNS1J_9ScaleType4KindE0ELNS_15FloatRoundStyleE2ESI_EENS1_15EpilogueDefaultEEEEEvvEEEEvNT_6ParamsE)
        /*0014*/ 	.word	0x00000000


	//----- nvinfo : EIATTR_MIN_STACK_SIZE
	.align		4
.L_14:
        /*0018*/ 	.byte	0x04, 0x12
        /*001a*/ 	.short	(.L_16 - .L_15)
	.align		4
.L_15:
        /*001c*/ 	.word	index@(_ZN7cutlass13device_kernelINS_4gemm6kernel13GemmUniversalIN4cute5tupleIJiiiiEEENS1_10collective13CollectiveMmaINS1_37MainloopSm90TmaGmmaWarpSpecializedFP8ILi17ENS5_IJNS4_1CILi1EEESB_SB_EEENS1_35KernelTmaWarpSpecializedCooperativeEEENS5_IJNSA_ILi384EEENSA_ILi32EEESG_EEENS_12float_e4m3_tENS5_IJlSB_lEEESI_SJ_NS4_8TiledMMAINS4_8MMA_AtomIJNS4_4SM904GMMA30MMA_64x32x32_F32E4M3E4M3_SS_TNILNSN_7ScaleInE1ELSP_1EEEEEENS4_6LayoutINS5_IJNSA_ILi2EEESB_SB_EEENS5_IJSB_NSA_ILi0EEESV_EEEEENS5_IJNS4_10UnderscoreESY_SY_EEEEENS4_13SM90_TMA_LOADENS4_14ComposedLayoutINS4_7SwizzleILi1ELi4ELi3EEENS4_18smem_ptr_flag_bitsILi8EEENSS_INS5_IJNSA_ILi8EEESG_EEENS5_IJSG_SB_EEEEEEEvNS4_8identityES11_S1B_vS1C_EENS_8epilogue10collective6detail29Sm90TmaWarpSpecializedAdapterINS1F_15DefaultEpilogueISI_SJ_SJ_NS1E_6thread17LinearCombinationISI_Li1EffLNS1J_9ScaleType4KindE0ELNS_15FloatRoundStyleE2ESI_EENS1_15EpilogueDefaultEEEEEvvEEEEvNT_6ParamsE)
        /*0020*/ 	.word	0x00000000
.L_16:


//--------------------- .nv.compat                --------------------------
	.section	.nv.compat,"",@"SHT_CUDA_COMPAT_INFO"
	.align	4
        /*0000*/ 	.byte	0x02, 0x09, 0x01, 0x00, 0x02, 0x02, 0x04, 0x00, 0x02, 0x05, 0x05, 0x00, 0x03, 0x07, 0x01, 0x01
        /*0010*/ 	.byte	0x02, 0x03, 0x01, 0x00, 0x02, 0x06, 0x01, 0x00, 0x04, 0x0b, 0x08, 0x00, 0x00, 0x00, 0x00, 0x00
        /*0020*/ 	.byte	0x00, 0x00, 0x00, 0x00


//--------------------- .nv.info._ZN7cutlass13device_kernelINS_4gemm6kernel13GemmUniversalIN4cute5tupleIJiiiiEEENS1_10collective13CollectiveMmaINS1_37MainloopSm90TmaGmmaWarpSpecializedFP8ILi17ENS5_IJNS4_1CILi1EEESB_SB_EEENS1_35KernelTmaWarpSpecializedCooperativeEEENS5_IJNSA_ILi384EEENSA_ILi32EEESG_EEENS_12float_e4m3_tENS5_IJlSB_lEEESI_SJ_NS4_8TiledMMAINS4_8MMA_AtomIJNS4_4SM904GMMA30MMA_64x32x32_F32E4M3E4M3_SS_TNILNSN_7ScaleInE1ELSP_1EEEEEENS4_6LayoutINS5_IJNSA_ILi2EEESB_SB_EEENS5_IJSB_NSA_ILi0EEESV_EEEEENS5_IJNS4_10UnderscoreESY_SY_EEEEENS4_13SM90_TMA_LOADENS4_14ComposedLayoutINS4_7SwizzleILi1ELi4ELi3EEENS4_18smem_ptr_flag_bitsILi8EEENSS_INS5_IJNSA_ILi8EEESG_EEENS5_IJSG_SB_EEEEEEEvNS4_8identityES11_S1B_vS1C_EENS_8epilogue10collective6detail29Sm90TmaWarpSpecializedAdapterINS1F_15DefaultEpilogueISI_SJ_SJ_NS1E_6thread17LinearCombinationISI_Li1EffLNS1J_9ScaleType4KindE0ELNS_15FloatRoundStyleE2ESI_EENS1_15EpilogueDefaultEEEEEvvEEEEvNT_6ParamsE --------------------------
	.section	.nv.info._ZN7cutlass13device_kernelINS_4gemm6kernel13GemmUniversalIN4cute5tupleIJiiiiEEENS1_10collective13CollectiveMmaINS1_37MainloopSm90TmaGmmaWarpSpecializedFP8ILi17ENS5_IJNS4_1CILi1EEESB_SB_EEENS1_35KernelTmaWarpSpecializedCooperativeEEENS5_IJNSA_ILi384EEENSA_ILi32EEESG_EEENS_12float_e4m3_tENS5_IJlSB_lEEESI_SJ_NS4_8TiledMMAINS4_8MMA_AtomIJNS4_4SM904GMMA30MMA_64x32x32_F32E4M3E4M3_SS_TNILNSN_7ScaleInE1ELSP_1EEEEEENS4_6LayoutINS5_IJNSA_ILi2EEESB_SB_EEENS5_IJSB_NSA_ILi0EEESV_EEEEENS5_IJNS4_10UnderscoreESY_SY_EEEEENS4_13SM90_TMA_LOADENS4_14ComposedLayoutINS4_7SwizzleILi1ELi4ELi3EEENS4_18smem_ptr_flag_bitsILi8EEENSS_INS5_IJNSA_ILi8EEESG_EEENS5_IJSG_SB_EEEEEEEvNS4_8identityES11_S1B_vS1C_EENS_8epilogue10collective6detail29Sm90TmaWarpSpecializedAdapterINS1F_15DefaultEpilogueISI_SJ_SJ_NS1E_6thread17LinearCombinationISI_Li1EffLNS1J_9ScaleType4KindE0ELNS_15FloatRoundStyleE2ESI_EENS1_15EpilogueDefaultEEEEEvvEEEEvNT_6ParamsE,"",@"SHT_CUDA_INFO"
	.sectionflags	@""
	.align	4


	//----- nvinfo : EIATTR_CUDA_API_VERSION
	.align		4
        /*0000*/ 	.byte	0x04, 0x37
        /*0002*/ 	.short	(.L_18 - .L_17)
.L_17:
        /*0004*/ 	.word	0x00000082


	//----- nvinfo : EIATTR_KPARAM_INFO
	.align		4
.L_18:
        /*0008*/ 	.byte	0x04, 0x17
        /*000a*/ 	.short	(.L_20 - .L_19)
.L_19:
        /*000c*/ 	.word	0x00000000
        /*0010*/ 	.short	0x0000
        /*0012*/ 	.short	0x0070
        /*0014*/ 	.byte	0x00, 0xf0, 0x01, 0x10


	//----- nvinfo : EIATTR_SPARSE_MMA_MASK
	.align		4
.L_20:
        /*0018*/ 	.byte	0x03, 0x50
        /*001a*/ 	.short	0x0000


	//----- nvinfo : EIATTR_MAXREG_COUNT
	.align		4
        /*001c*/ 	.byte	0x03, 0x1b
        /*001e*/ 	.short	0x00a8


	//----- nvinfo : EIATTR_NUM_BARRIERS
	.align		4
        /*0020*/ 	.byte	0x02, 0x4c
        /*0022*/ 	.byte	0x01
	.zero		1


	//----- nvinfo : EIATTR_MERCURY_ISA_VERSION
	.align		4
        /*0024*/ 	.byte	0x03, 0x5f
        /*0026*/ 	.short	0x0101


	//----- nvinfo : EIATTR_INT_WARP_WIDE_INSTR_OFFSETS
	.align		4
        /*0028*/ 	.byte	0x04, 0x31
        /*002a*/ 	.short	(.L_22 - .L_21)


	//   ....[0]....
.L_21:
        /*002c*/ 	.word	0x000005b0


	//   ....[1]....
        /*0030*/ 	.word	0x000005c0


	//   ....[2]....
        /*0034*/ 	.word	0x000006a0


	//----- nvinfo : EIATTR_COOP_GROUP_MASK_REGIDS
	.align		4
.L_22:
        /*0038*/ 	.byte	0x04, 0x29
        /*003a*/ 	.short	(.L_24 - .L_23)


	//   ....[0]....
.L_23:
        /*003c*/ 	.word	0xffffffff


	//   ....[1]....
        /*0040*/ 	.word	0xffffffff


	//   ....[2]....
        /*0044*/ 	.word	0xffffffff


	//   ....[3]....
        /*0048*/ 	.word	0xffffffff


	//   ....[4]....
        /*004c*/ 	.word	0xffffffff


	//----- nvinfo : EIATTR_COOP_GROUP_INSTR_OFFSETS
	.align		4
.L_24:
        /*0050*/ 	.byte	0x04, 0x28
        /*0052*/ 	.short	(.L_26 - .L_25)


	//   ....[0]....
.L_25:
        /*0054*/ 	.word	0x00000060


	//   ....[1]....
        /*0058*/ 	.word	0x00000070


	//   ....[2]....
        /*005c*/ 	.word	0x00000130


	//   ....[3]....
        /*0060*/ 	.word	0x00000490


	//   ....[4]....
        /*0064*/ 	.word	0x00001210


	//----- nvinfo : EIATTR_REG_RECONFIG
	.align		4
.L_26:
        /*0068*/ 	.byte	0x01, 0x54
	.zero		2


	//----- nvinfo : EIATTR_MBARRIER_INSTR_OFFSETS
	.align		4
        /*006c*/ 	.byte	0x04, 0x39
        /*006e*/ 	.short	(.L_28 - .L_27)


	//   ....[0]....
.L_27:
        /*0070*/ 	.word	0x00000250
        /*0074*/ 	.word	0x000000ff
        /*0078*/ 	.word	0x00000000
        /*007c*/ 	.short	0x0100
        /*007e*/ 	.byte	0x08
	.zero		1


	//   ....[1]....
        /*0080*/ 	.word	0x00000260
        /*0084*/ 	.word	0x000000ff
        /*0088*/ 	.word	0x00000088
        /*008c*/ 	.short	0x0100
        /*008e*/ 	.byte	0x08
	.zero		1


	//   ....[2]....
        /*0090*/ 	.word	0x00000270
        /*0094*/ 	.word	0x000000ff
        /*0098*/ 	.word	0x00000008
        /*009c*/ 	.short	0x0100
        /*009e*/ 	.byte	0x08
	.zero		1


	//   ....[3]....
        /*00a0*/ 	.word	0x00000280
        /*00a4*/ 	.word	0x000000ff
        /*00a8*/ 	.word	0x00000090
        /*00ac*/ 	.short	0x0100
        /*00ae*/ 	.byte	0x08
	.zero		1


	//   ....[4]....
        /*00b0*/ 	.word	0x00000290
        /*00b4*/ 	.word	0x000000ff
        /*00b8*/ 	.word	0x00000010
        /*00bc*/ 	.short	0x0100
        /*00be*/ 	.byte	0x08
	.zero		1


	//   ....[5]....
        /*00c0*/ 	.word	0x000002a0
        /*00c4*/ 	.word	0x000000ff
        /*00c8*/ 	.word	0x00000098
        /*00cc*/ 	.short	0x0100
        /*00ce*/ 	.byte	0x08
	.zero		1


	//   ....[6]....
        /*00d0*/ 	.word	0x000002b0
        /*00d4*/ 	.word	0x000000ff
        /*00d8*/ 	.word	0x00000018
        /*00dc*/ 	.short	0x0100
        /*00de*/ 	.byte	0x08
	.zero		1


	//   ....[7]....
        /*00e0*/ 	.word	0x000002c0
        /*00e4*/ 	.word	0x000000ff
        /*00e8*/ 	.word	0x000000a0
        /*00ec*/ 	.short	0x0100
        /*00ee*/ 	.byte	0x08
	.zero		1


	//   ....[8]....
        /*00f0*/ 	.word	0x000002d0
        /*00f4*/ 	.word	0x000000ff
        /*00f8*/ 	.word	0x00000020
        /*00fc*/ 	.short	0x0100
        /*00fe*/ 	.byte	0x08
	.zero		1


	//   ....[9]....
        /*0100*/ 	.word	0x000002e0
        /*0104*/ 	.word	0x000000ff
        /*0108*/ 	.word	0x000000a8
        /*010c*/ 	.short	0x0100
        /*010e*/ 	.byte	0x08
	.zero		1


	//   ....[10]....
        /*0110*/ 	.word	0x000002f0
        /*0114*/ 	.word	0x000000ff
        /*0118*/ 	.word	0x00000028
        /*011c*/ 	.short	0x0100
        /*011e*/ 	.byte	0x08
	.zero		1


	//   ....[11]....
        /*0120*/ 	.word	0x00000300
        /*0124*/ 	.word	0x000000ff
        /*0128*/ 	.word	0x000000b0
        /*012c*/ 	.short	0x0100
        /*012e*/ 	.byte	0x08
	.zero		1


	//   ....[12]....
        /*0130*/ 	.word	0x00000310
        /*0134*/ 	.word	0x000000ff
        /*0138*/ 	.word	0x00000030
        /*013c*/ 	.short	0x0100
        /*013e*/ 	.byte	0x08
	.zero		1


	//   ....[13]....
        /*0140*/ 	.word	0x00000320
        /*0144*/ 	.word	0x000000ff
        /*0148*/ 	.word	0x000000b8
        /*014c*/ 	.short	0x0100
        /*014e*/ 	.byte	0x08
	.zero		1


	//   ....[14]....
        /*0150*/ 	.word	0x00000330
        /*0154*/ 	.word	0x000000ff
        /*0158*/ 	.word	0x00000038
        /*015c*/ 	.short	0x0100
        /*015e*/ 	.byte	0x08
	.zero		1


	//   ....[15]....
        /*0160*/ 	.word	0x00000340
        /*0164*/ 	.word	0x000000ff
        /*0168*/ 	.word	0x000000c0
        /*016c*/ 	.short	0x0100
        /*016e*/ 	.byte	0x08
	.zero		1


	//   ....[16]....
        /*0170*/ 	.word	0x00000350
        /*0174*/ 	.word	0x000000ff
        /*0178*/ 	.word	0x00000040
        /*017c*/ 	.short	0x0100
        /*017e*/ 	.byte	0x08
	.zero		1


	//   ....[17]....
        /*0180*/ 	.word	0x00000360
        /*0184*/ 	.word	0x000000ff
        /*0188*/ 	.word	0x000000c8
        /*018c*/ 	.short	0x0100
        /*018e*/ 	.byte	0x08
	.zero		1


	//   ....[18]....
        /*0190*/ 	.word	0x00000370
        /*0194*/ 	.word	0x000000ff
        /*0198*/ 	.word	0x00000048
        /*019c*/ 	.short	0x0100
        /*019e*/ 	.byte	0x08
	.zero		1


	//   ....[19]....
        /*01a0*/ 	.word	0x00000380
        /*01a4*/ 	.word	0x000000ff
        /*01a8*/ 	.word	0x000000d0
        /*01ac*/ 	.short	0x0100
        /*01ae*/ 	.byte	0x08
	.zero		1


	//   ....[20]....
        /*01b0*/ 	.word	0x00000390
        /*01b4*/ 	.word	0x000000ff
        /*01b8*/ 	.word	0x00000050
        /*01bc*/ 	.short	0x0100
        /*01be*/ 	.byte	0x08
	.zero		1


	//   ....[21]....
        /*01c0*/ 	.word	0x000003a0
        /*01c4*/ 	.word	0x000000ff
        /*01c8*/ 	.word	0x000000d8
        /*01cc*/ 	.short	0x0100
        /*01ce*/ 	.byte	0x08
	.zero		1


	//   ....[22]....
        /*01d0*/ 	.word	0x000003b0
        /*01d4*/ 	.word	0x000000ff
        /*01d8*/ 	.word	0x00000058
        /*01dc*/ 	.short	0x0100
        /*01de*/ 	.byte	0x08
	.zero		1


	//   ....[23]....
        /*01e0*/ 	.word	0x000003c0
        /*01e4*/ 	.word	0x000000ff
        /*01e8*/ 	.word	0x000000e0
        /*01ec*/ 	.short	0x0100
        /*01ee*/ 	.byte	0x08
	.zero		1


	//   ....[24]....
        /*01f0*/ 	.word	0x000003d0
        /*01f4*/ 	.word	0x000000ff
        /*01f8*/ 	.word	0x00000060
        /*01fc*/ 	.short	0x0100
        /*01fe*/ 	.byte	0x08
	.zero		1


	//   ....[25]....
        /*0200*/ 	.word	0x000003e0
        /*0204*/ 	.word	0x000000ff
        /*0208*/ 	.word	0x000000e8
        /*020c*/ 	.short	0x0100
        /*020e*/ 	.byte	0x08
	.zero		1


	//   ....[26]....
        /*0210*/ 	.word	0x000003f0
        /*0214*/ 	.word	0x000000ff
        /*0218*/ 	.word	0x00000068
        /*021c*/ 	.short	0x0100
        /*021e*/ 	.byte	0x08
	.zero		1


	//   ....[27]....
        /*0220*/ 	.word	0x00000400
        /*0224*/ 	.word	0x000000ff
        /*0228*/ 	.word	0x000000f0
        /*022c*/ 	.short	0x0100
        /*022e*/ 	.byte	0x08
	.zero		1


	//   ....[28]....
        /*0230*/ 	.word	0x00000410
        /*0234*/ 	.word	0x000000ff
        /*0238*/ 	.word	0x00000070
        /*023c*/ 	.short	0x0100
        /*023e*/ 	.byte	0x08
	.zero		1


	//   ....[29]....
        /*0240*/ 	.word	0x00000420
        /*0244*/ 	.word	0x000000ff
        /*0248*/ 	.word	0x000000f8
        /*024c*/ 	.short	0x0100
        /*024e*/ 	.byte	0x08
	.zero		1


	//   ....[30]....
        /*0250*/ 	.word	0x00000430
        /*0254*/ 	.word	0x000000ff
        /*0258*/ 	.word	0x00000078
        /*025c*/ 	.short	0x0100
        /*025e*/ 	.byte	0x08
	.zero		1


	//   ....[31]....
        /*0260*/ 	.word	0x00000440
        /*0264*/ 	.word	0x000000ff
        /*0268*/ 	.word	0x00000100
        /*026c*/ 	.short	0x0100
        /*026e*/ 	.byte	0x08
	.zero		1


	//   ....[32]....
        /*0270*/ 	.word	0x00000450
        /*0274*/ 	.word	0x000000ff
        /*0278*/ 	.word	0x00000080
        /*027c*/ 	.short	0x0100
        /*027e*/ 	.byte	0x08
	.zero		1


	//   ....[33]....
        /*0280*/ 	.word	0x00000460
        /*0284*/ 	.word	0x000000ff
        /*0288*/ 	.word	0x00000108
        /*028c*/ 	.short	0x0100
        /*028e*/ 	.byte	0x08
	.zero		1


	//   ....[34]....
        /*0290*/ 	.word	0x00000710
        /*0294*/ 	.word	0x000000ff
        /*0298*/ 	.word	0x00000120
        /*029c*/ 	.short	0x0100
        /*029e*/ 	.byte	0x06
	.zero		1


	//   ....[35]....
        /*02a0*/ 	.word	0x00000770
        /*02a4*/ 	.word	0x000000ff
        /*02a8*/ 	.word	0x00000128
        /*02ac*/ 	.short	0x0100
        /*02ae*/ 	.byte	0x06
	.zero		1


	//   ....[36]....
        /*02b0*/ 	.word	0x00001650
        /*02b4*/ 	.word	0x000000ff
        /*02b8*/ 	.word	0x00000000
        /*02bc*/ 	.short	0x010a
        /*02be*/ 	.byte	0x07
	.zero		1


	//   ....[37]....
        /*02c0*/ 	.word	0x000016b0
        /*02c4*/ 	.word	0x000000ff
        /*02c8*/ 	.word	0x00000000
        /*02cc*/ 	.short	0x010a
        /*02ce*/ 	.byte	0x07
	.zero		1


	//   ....[38]....
        /*02d0*/ 	.word	0x00001e80
        /*02d4*/ 	.word	0x000000ff
        /*02d8*/ 	.word	0x00000000
        /*02dc*/ 	.short	0x010a
        /*02de*/ 	.byte	0x0c
	.zero		1


	//   ....[39]....
        /*02e0*/ 	.word	0x00001ec0
        /*02e4*/ 	.word	0x000000ff
        /*02e8*/ 	.word	0x00000000
        /*02ec*/ 	.short	0x010a
        /*02ee*/ 	.byte	0x0c
	.zero		1


	//   ....[40]....
        /*02f0*/ 	.word	0x00002420
        /*02f4*/ 	.word	0x000000ff
        /*02f8*/ 	.word	0x00000000
        /*02fc*/ 	.short	0x0101
        /*02fe*/ 	.byte	0x08
	.zero		1


	//   ....[41]....
        /*0300*/ 	.word	0x00002970
        /*0304*/ 	.word	0x000000ff
        /*0308*/ 	.word	0x00000000
        /*030c*/ 	.short	0x0101
        /*030e*/ 	.byte	0x08
	.zero		1


	//   ....[42]....
        /*0310*/ 	.word	0x00008810
        /*0314*/ 	.word	0x00000012
        /*0318*/ 	.word	0x00000088
        /*031c*/ 	.short	0x010a
        /*031e*/ 	.byte	0x3f
	.zero		1


	//   ....[43]....
        /*0320*/ 	.word	0x00008ba0
        /*0324*/ 	.word	0x00000008
        /*0328*/ 	.word	0x00000128
        /*032c*/ 	.short	0x0101
        /*032e*/ 	.byte	0x3f
	.zero		1


	//   ....[44]....
        /*0330*/ 	.word	0x000092d0
        /*0334*/ 	.word	0x00000007
        /*0338*/ 	.word	0x00000000
        /*033c*/ 	.short	0x010a
        /*033e*/ 	.byte	0x3f
	.zero		1


	//   ....[45]....
        /*0340*/ 	.word	0x00009350
        /*0344*/ 	.word	0x00000009
        /*0348*/ 	.word	0x00000000
        /*034c*/ 	.short	0x010a
        /*034e*/ 	.byte	0x3f
	.zero		1


	//   ....[46]....
        /*0350*/ 	.word	0x000093e0
        /*0354*/ 	.word	0x00000006
        /*0358*/ 	.word	0x00000000
        /*035c*/ 	.short	0x010a
        /*035e*/ 	.byte	0x3f
	.zero		1


	//   ....[47]....
        /*0360*/ 	.word	0x00009470
        /*0364*/ 	.word	0x00000009
        /*0368*/ 	.word	0x00000000
        /*036c*/ 	.short	0x010a
        /*036e*/ 	.byte	0x3f
	.zero		1


	//   ....[48]....
        /*0370*/ 	.word	0x00009500
        /*0374*/ 	.word	0x00000006
        /*0378*/ 	.word	0x00000000
        /*037c*/ 	.short	0x010a
        /*037e*/ 	.byte	0x3f
	.zero		1


	//   ....[49]....
        /*0380*/ 	.word	0x00009590
        /*0384*/ 	.word	0x00000009
        /*0388*/ 	.word	0x00000000
        /*038c*/ 	.short	0x010a
        /*038e*/ 	.byte	0x3f
	.zero		1


	//   ....[50]....
        /*0390*/ 	.word	0x00009620
        /*0394*/ 	.word	0x00000006
        /*0398*/ 	.word	0x00000000
        /*039c*/ 	.short	0x010a
        /*039e*/ 	.byte	0x3f
	.zero		1


	//   ....[51]....
        /*03a0*/ 	.word	0x000096b0
        /*03a4*/ 	.word	0x00000009
        /*03a8*/ 	.word	0x00000000
        /*03ac*/ 	.short	0x010a
        /*03ae*/ 	.byte	0x3f
	.zero		1


	//   ....[52]....
        /*03b0*/ 	.word	0x00009740
        /*03b4*/ 	.word	0x00000006
        /*03b8*/ 	.word	0x00000000
        /*03bc*/ 	.short	0x010a
        /*03be*/ 	.byte	0x3f
	.zero		1


	//   ....[53]....
        /*03c0*/ 	.word	0x000097d0
        /*03c4*/ 	.word	0x00000009
        /*03c8*/ 	.word	0x00000000
        /*03cc*/ 	.short	0x010a
        /*03ce*/ 	.byte	0x3f
	.zero		1


	//   ....[54]....
        /*03d0*/ 	.word	0x00009860
        /*03d4*/ 	.word	0x00000006
        /*03d8*/ 	.word	0x00000000
        /*03dc*/ 	.short	0x010a
        /*03de*/ 	.byte	0x3f
	.zero		1


	//   ....[55]....
        /*03e0*/ 	.word	0x000098f0
        /*03e4*/ 	.word	0x00000009
        /*03e8*/ 	.word	0x00000000
        /*03ec*/ 	.short	0x010a
        /*03ee*/ 	.byte	0x3f
	.zero		1


	//   ....[56]....
        /*03f0*/ 	.word	0x00009980
        /*03f4*/ 	.word	0x00000006
        /*03f8*/ 	.word	0x00000000
        /*03fc*/ 	.short	0x010a
        /*03fe*/ 	.byte	0x3f
	.zero		1


	//   ....[57]....
        /*0400*/ 	.word	0x00009a10
        /*0404*/ 	.word	0x00000009
        /*0408*/ 	.word	0x00000000
        /*040c*/ 	.short	0x010a
        /*040e*/ 	.byte	0x3f
	.zero		1


	//   ....[58]....
        /*0410*/ 	.word	0x00009aa0
        /*0414*/ 	.word	0x00000006
        /*0418*/ 	.word	0x00000000
        /*041c*/ 	.short	0x010a
        /*041e*/ 	.byte	0x3f
	.zero		1


	//   ....[59]....
        /*0420*/ 	.word	0x00009b30
        /*0424*/ 	.word	0x00000009
        /*0428*/ 	.word	0x00000000
        /*042c*/ 	.short	0x010a
        /*042e*/ 	.byte	0x3f
	.zero		1


	//   ....[60]....
        /*0430*/ 	.word	0x00009bc0
        /*0434*/ 	.word	0x00000003
        /*0438*/ 	.word	0x00000000
        /*043c*/ 	.short	0x010a
        /*043e*/ 	.byte	0x3f
	.zero		1


	//   ....[61]....
        /*0440*/ 	.word	0x00009c30
        /*0444*/ 	.word	0x00000008
        /*0448*/ 	.word	0x00000000
        /*044c*/ 	.short	0x010a
        /*044e*/ 	.byte	0x3f
	.zero		1


	//   ....[62]....
        /*0450*/ 	.word	0x00009c90
        /*0454*/ 	.word	0x00000009
        /*0458*/ 	.word	0x00000000
        /*045c*/ 	.short	0x010a
        /*045e*/ 	.byte	0x3f
	.zero		1


	//   ....[63]....
        /*0460*/ 	.word	0x00009d60
        /*0464*/ 	.word	0x00000012
        /*0468*/ 	.word	0x00000088
        /*046c*/ 	.short	0x010a
        /*046e*/ 	.byte	0x3f
	.zero		1


	//   ....[64]....
        /*0470*/ 	.word	0x00009e40
        /*0474*/ 	.word	0x00000007
        /*0478*/ 	.word	0x00000000
        /*047c*/ 	.short	0x010a
        /*047e*/ 	.byte	0x3f
	.zero		1


	//   ....[65]....
        /*0480*/ 	.word	0x00009e90
        /*0484*/ 	.word	0x00000009
        /*0488*/ 	.word	0x00000000
        /*048c*/ 	.short	0x010a
        /*048e*/ 	.byte	0x3f
	.zero		1


	//   ....[66]....
        /*0490*/ 	.word	0x00009ee0
        /*0494*/ 	.word	0x00000006
        /*0498*/ 	.word	0x00000000
        /*049c*/ 	.short	0x010a
        /*049e*/ 	.byte	0x3f
	.zero		1


	//   ....[67]....
        /*04a0*/ 	.word	0x00009f30
        /*04a4*/ 	.word	0x00000009
        /*04a8*/ 	.word	0x00000000
        /*04ac*/ 	.short	0x010a
        /*04ae*/ 	.byte	0x3f
	.zero		1


	//   ....[68]....
        /*04b0*/ 	.word	0x00009f80
        /*04b4*/ 	.word	0x00000006
        /*04b8*/ 	.word	0x00000000
        /*04bc*/ 	.short	0x010a
        /*04be*/ 	.byte	0x3f
	.zero		1


	//   ....[69]....
        /*04c0*/ 	.word	0x00009fd0
        /*04c4*/ 	.word	0x00000009
        /*04c8*/ 	.word	0x00000000
        /*04cc*/ 	.short	0x010a
        /*04ce*/ 	.byte	0x3f
	.zero		1


	//   ....[70]....
        /*04d0*/ 	.word	0x0000a020
        /*04d4*/ 	.word	0x00000006
        /*04d8*/ 	.word	0x00000000
        /*04dc*/ 	.short	0x010a
        /*04de*/ 	.byte	0x3f
	.zero		1


	//   ....[71]....
        /*04e0*/ 	.word	0x0000a070
        /*04e4*/ 	.word	0x00000009
        /*04e8*/ 	.word	0x00000000
        /*04ec*/ 	.short	0x010a
        /*04ee*/ 	.byte	0x3f
	.zero		1


	//   ....[72]....
        /*04f0*/ 	.word	0x0000a0c0
        /*04f4*/ 	.word	0x00000006
        /*04f8*/ 	.word	0x00000000
        /*04fc*/ 	.short	0x010a
        /*04fe*/ 	.byte	0x3f
	.zero		1


	//   ....[73]....
        /*0500*/ 	.word	0x0000a110
        /*0504*/ 	.word	0x00000009
        /*0508*/ 	.word	0x00000000
        /*050c*/ 	.short	0x010a
        /*050e*/ 	.byte	0x3f
	.zero		1


	//   ....[74]....
        /*0510*/ 	.word	0x0000a160
        /*0514*/ 	.word	0x00000006
        /*0518*/ 	.word	0x00000000
        /*051c*/ 	.short	0x010a
        /*051e*/ 	.byte	0x3f
	.zero		1


	//   ....[75]....
        /*0520*/ 	.word	0x0000a1b0
        /*0524*/ 	.word	0x00000009
        /*0528*/ 	.word	0x00000000
        /*052c*/ 	.short	0x010a
        /*052e*/ 	.byte	0x3f
	.zero		1


	//   ....[76]....
        /*0530*/ 	.word	0x0000a200
        /*0534*/ 	.word	0x00000006
        /*0538*/ 	.word	0x00000000
        /*053c*/ 	.short	0x010a
        /*053e*/ 	.byte	0x3f
	.zero		1


	//   ....[77]....
        /*0540*/ 	.word	0x0000a250
        /*0544*/ 	.word	0x00000009
        /*0548*/ 	.word	0x00000000
        /*054c*/ 	.short	0x010a
        /*054e*/ 	.byte	0x3f
	.zero		1


	//   ....[78]....
        /*0550*/ 	.word	0x0000a2a0
        /*0554*/ 	.word	0x00000006
        /*0558*/ 	.word	0x00000000
        /*055c*/ 	.short	0x010a
        /*055e*/ 	.byte	0x3f
	.zero		1


	//   ....[79]....
        /*0560*/ 	.word	0x0000a2f0
        /*0564*/ 	.word	0x00000009
        /*0568*/ 	.word	0x00000000
        /*056c*/ 	.short	0x010a
        /*056e*/ 	.byte	0x3f
	.zero		1


	//----- nvinfo : EIATTR_NUM_MBARRIERS
	.align		4
.L_28:
        /*0570*/ 	.byte	0x03, 0x38
        /*0572*/ 	.short	0x0024


	//----- nvinfo : EIATTR_EXIT_INSTR_OFFSETS
	.align		4
        /*0574*/ 	.byte	0x04, 0x1c
        /*0576*/ 	.short	(.L_30 - .L_29)


	//   ....[0]....
.L_29:
        /*0578*/ 	.word	0x000007c0


	//   ....[1]....
        /*057c*/ 	.word	0x00001070


	//   ....[2]....
        /*0580*/ 	.word	0x00007e80


	//   ....[3]....
        /*0584*/ 	.word	0x000084b0


	//   ....[4]....
        /*0588*/ 	.word	0x00009c10


	//----- nvinfo : EIATTR_MAX_THREADS
	.align		4
.L_30:
        /*058c*/ 	.byte	0x04, 0x05
        /*058e*/ 	.short	(.L_32 - .L_31)
.L_31:
        /*0590*/ 	.word	0x00000180
        /*0594*/ 	.word	0x00000001
        /*0598*/ 	.word	0x00000001


	//----- nvinfo : EIATTR_CRS_STACK_SIZE
	.align		4
.L_32:
        /*059c*/ 	.byte	0x04, 0x1e
        /*059e*/ 	.short	(.L_34 - .L_33)
.L_33:
        /*05a0*/ 	.word	0x00000000


	//----- nvinfo : EIATTR_CBANK_PARAM_SIZE
	.align		4
.L_34:
        /*05a4*/ 	.byte	0x03, 0x19
        /*05a6*/ 	.short	0x0470


	//----- nvinfo : EIATTR_PARAM_CBANK
	.align		4
        /*05a8*/ 	.byte	0x04, 0x0a
        /*05aa*/ 	.short	(.L_36 - .L_35)
	.align		4
.L_35:
        /*05ac*/ 	.word	index@(.nv.constant0._ZN7cutlass13device_kernelINS_4gemm6kernel13GemmUniversalIN4cute5tupleIJiiiiEEENS1_10collective13CollectiveMmaINS1_37MainloopSm90TmaGmmaWarpSpecializedFP8ILi17ENS5_IJNS4_1CILi1EEESB_SB_EEENS1_35KernelTmaWarpSpecializedCooperativeEEENS5_IJNSA_ILi384EEENSA_ILi32EEESG_EEENS_12float_e4m3_tENS5_IJlSB_lEEESI_SJ_NS4_8TiledMMAINS4_8MMA_AtomIJNS4_4SM904GMMA30MMA_64x32x32_F32E4M3E4M3_SS_TNILNSN_7ScaleInE1ELSP_1EEEEEENS4_6LayoutINS5_IJNSA_ILi2EEESB_SB_EEENS5_IJSB_NSA_ILi0EEESV_EEEEENS5_IJNS4_10UnderscoreESY_SY_EEEEENS4_13SM90_TMA_LOADENS4_14ComposedLayoutINS4_7SwizzleILi1ELi4ELi3EEENS4_18smem_ptr_flag_bitsILi8EEENSS_INS5_IJNSA_ILi8EEESG_EEENS5_IJSG_SB_EEEEEEEvNS4_8identityES11_S1B_vS1C_EENS_8epilogue10collective6detail29Sm90TmaWarpSpecializedAdapterINS1F_15DefaultEpilogueISI_SJ_SJ_NS1E_6thread17LinearCombinationISI_Li1EffLNS1J_9ScaleType4KindE0ELNS_15FloatRoundStyleE2ESI_EENS1_15EpilogueDefaultEEEEEvvEEEEvNT_6ParamsE)
        /*05b0*/ 	.short	0x0210
        /*05b2*/ 	.short	0x0470


	//----- nvinfo : EIATTR_SW_WAR
	.align		4
.L_36:
        /*05b4*/ 	.byte	0x04, 0x36
        /*05b6*/ 	.short	(.L_38 - .L_37)
.L_37:
        /*05b8*/ 	.word	0x00000008
.L_38:


//--------------------- .nv.callgraph             --------------------------
	.section	.nv.callgraph,"",@"SHT_CUDA_CALLGRAPH"
	.align	4
	.sectionentsize	8
	.align		4
        /*0000*/ 	.word	0x00000000
	.align		4
        /*0004*/ 	.word	0xffffffff
	.align		4
        /*0008*/ 	.word	0x00000000
	.align		4
        /*000c*/ 	.word	0xfffffffe
	.align		4
        /*0010*/ 	.word	0x00000000
	.align		4
        /*0014*/ 	.word	0xfffffffd
	.align		4
        /*0018*/ 	.word	0x00000000
	.align		4
        /*001c*/ 	.word	0xfffffffc


//--------------------- .nv.constant4             --------------------------
	.section	.nv.constant4,"a",@progbits
	.align	8
	.align		8
.nv.constant4:
        /*0000*/ 	.dword	_ZN40_INTERNAL_410ef363_4_k_cu_d4bb54f1_129354cuda3std3__45__cpo5beginE
	.align		8
        /*0008*/ 	.dword	_ZN40_INTERNAL_410ef363_4_k_cu_d4bb54f1_129354cuda3std3__45__cpo3endE
	.align		8
        /*0010*/ 	.dword	_ZN40_INTERNAL_410ef363_4_k_cu_d4bb54f1_129354cuda3std3__45__cpo6cbeginE
	.align		8
        /*0018*/ 	.dword	_ZN40_INTERNAL_410ef363_4_k_cu_d4bb54f1_129354cuda3std3__45__cpo4cendE
	.align		8
        /*0020*/ 	.dword	_ZN40_INTERNAL_410ef363_4_k_cu_d4bb54f1_129354cuda3std3__442_GLOBAL__N__410ef363_4_k_cu_d4bb54f1_129356ignoreE
	.align		8
        /*0028*/ 	.dword	_ZN40_INTERNAL_410ef363_4_k_cu_d4bb54f1_129354cuda3std3__419piecewise_constructE
	.align		8
        /*0030*/ 	.dword	_ZN40_INTERNAL_410ef363_4_k_cu_d4bb54f1_129354cuda3std3__48in_placeE
	.align		8
        /*0038*/ 	.dword	_ZN40_INTERNAL_410ef363_4_k_cu_d4bb54f1_129354cuda3std6ranges3__45__cpo4swapE
	.align		8
        /*0040*/ 	.dword	_ZN40_INTERNAL_410ef363_4_k_cu_d4bb54f1_129354cuda3std6ranges3__45__cpo9iter_moveE
	.align		8
        /*0048*/ 	.dword	_ZN40_INTERNAL_410ef363_4_k_cu_d4bb54f1_129354cute7productE
	.align		8
        /*0050*/ 	.dword	_ZN40_INTERNAL_410ef363_4_k_cu_d4bb54f1_129354cute1_E


//--------------------- .text._ZN7cutlass13device_kernelINS_4gemm6kernel13GemmUniversalIN4cute5tupleIJiiiiEEENS1_10collective13CollectiveMmaINS1_37MainloopSm90TmaGmmaWarpSpecializedFP8ILi17ENS5_IJNS4_1CILi1EEESB_SB_EEENS1_35KernelTmaWarpSpecializedCooperativeEEENS5_IJNSA_ILi384EEENSA_ILi32EEESG_EEENS_12float_e4m3_tENS5_IJlSB_lEEESI_SJ_NS4_8TiledMMAINS4_8MMA_AtomIJNS4_4SM904GMMA30MMA_64x32x32_F32E4M3E4M3_SS_TNILNSN_7ScaleInE1ELSP_1EEEEEENS4_6LayoutINS5_IJNSA_ILi2EEESB_SB_EEENS5_IJSB_NSA_ILi0EEESV_EEEEENS5_IJNS4_10UnderscoreESY_SY_EEEEENS4_13SM90_TMA_LOADENS4_14ComposedLayoutINS4_7SwizzleILi1ELi4ELi3EEENS4_18smem_ptr_flag_bitsILi8EEENSS_INS5_IJNSA_ILi8EEESG_EEENS5_IJSG_SB_EEEEEEEvNS4_8identityES11_S1B_vS1C_EENS_8epilogue10collective6detail29Sm90TmaWarpSpecializedAdapterINS1F_15DefaultEpilogueISI_SJ_SJ_NS1E_6thread17LinearCombinationISI_Li1EffLNS1J_9ScaleType4KindE0ELNS_15FloatRoundStyleE2ESI_EENS1_15EpilogueDefaultEEEEEvvEEEEvNT_6ParamsE --------------------------
	.section	.text._ZN7cutlass13device_kernelINS_4gemm6kernel13GemmUniversalIN4cute5tupleIJiiiiEEENS1_10collective13CollectiveMmaINS1_37MainloopSm90TmaGmmaWarpSpecializedFP8ILi17ENS5_IJNS4_1CILi1EEESB_SB_EEENS1_35KernelTmaWarpSpecializedCooperativeEEENS5_IJNSA_ILi384EEENSA_ILi32EEESG_EEENS_12float_e4m3_tENS5_IJlSB_lEEESI_SJ_NS4_8TiledMMAINS4_8MMA_AtomIJNS4_4SM904GMMA30MMA_64x32x32_F32E4M3E4M3_SS_TNILNSN_7ScaleInE1ELSP_1EEEEEENS4_6LayoutINS5_IJNSA_ILi2EEESB_SB_EEENS5_IJSB_NSA_ILi0EEESV_EEEEENS5_IJNS4_10UnderscoreESY_SY_EEEEENS4_13SM90_TMA_LOADENS4_14ComposedLayoutINS4_7SwizzleILi1ELi4ELi3EEENS4_18smem_ptr_flag_bitsILi8EEENSS_INS5_IJNSA_ILi8EEESG_EEENS5_IJSG_SB_EEEEEEEvNS4_8identityES11_S1B_vS1C_EENS_8epilogue10collective6detail29Sm90TmaWarpSpecializedAdapterINS1F_15DefaultEpilogueISI_SJ_SJ_NS1E_6thread17LinearCombinationISI_Li1EffLNS1J_9ScaleType4KindE0ELNS_15FloatRoundStyleE2ESI_EENS1_15EpilogueDefaultEEEEEvvEEEEvNT_6ParamsE,"ax",@progbits
	.align	128
.text._ZN7cutlass13device_kernelINS_4gemm6kernel13GemmUniversalIN4cute5tupleIJiiiiEEENS1_10collective13CollectiveMmaINS1_37MainloopSm90TmaGmmaWarpSpecializedFP8ILi17ENS5_IJNS4_1CILi1EEESB_SB_EEENS1_35KernelTmaWarpSpecializedCooperativeEEENS5_IJNSA_ILi384EEENSA_ILi32EEESG_EEENS_12float_e4m3_tENS5_IJlSB_lEEESI_SJ_NS4_8TiledMMAINS4_8MMA_AtomIJNS4_4SM904GMMA30MMA_64x32x32_F32E4M3E4M3_SS_TNILNSN_7ScaleInE1ELSP_1EEEEEENS4_6LayoutINS5_IJNSA_ILi2EEESB_SB_EEENS5_IJSB_NSA_ILi0EEESV_EEEEENS5_IJNS4_10UnderscoreESY_SY_EEEEENS4_13SM90_TMA_LOADENS4_14ComposedLayoutINS4_7SwizzleILi1ELi4ELi3EEENS4_18smem_ptr_flag_bitsILi8EEENSS_INS5_IJNSA_ILi8EEESG_EEENS5_IJSG_SB_EEEEEEEvNS4_8identityES11_S1B_vS1C_EENS_8epilogue10collective6detail29Sm90TmaWarpSpecializedAdapterINS1F_15DefaultEpilogueISI_SJ_SJ_NS1E_6thread17LinearCombinationISI_Li1EffLNS1J_9ScaleType4KindE0ELNS_15FloatRoundStyleE2ESI_EENS1_15EpilogueDefaultEEEEEvvEEEEvNT_6ParamsE:
        .type           _ZN7cutlass13device_kernelINS_4gemm6kernel13GemmUniversalIN4cute5tupleIJiiiiEEENS1_10collective13CollectiveMmaINS1_37MainloopSm90TmaGmmaWarpSpecializedFP8ILi17ENS5_IJNS4_1CILi1EEESB_SB_EEENS1_35KernelTmaWarpSpecializedCooperativeEEENS5_IJNSA_ILi384EEENSA_ILi32EEESG_EEENS_12float_e4m3_tENS5_IJlSB_lEEESI_SJ_NS4_8TiledMMAINS4_8MMA_AtomIJNS4_4SM904GMMA30MMA_64x32x32_F32E4M3E4M3_SS_TNILNSN_7ScaleInE1ELSP_1EEEEEENS4_6LayoutINS5_IJNSA_ILi2EEESB_SB_EEENS5_IJSB_NSA_ILi0EEESV_EEEEENS5_IJNS4_10UnderscoreESY_SY_EEEEENS4_13SM90_TMA_LOADENS4_14ComposedLayoutINS4_7SwizzleILi1ELi4ELi3EEENS4_18smem_ptr_flag_bitsILi8EEENSS_INS5_IJNSA_ILi8EEESG_EEENS5_IJSG_SB_EEEEEEEvNS4_8identityES11_S1B_vS1C_EENS_8epilogue10collective6detail29Sm90TmaWarpSpecializedAdapterINS1F_15DefaultEpilogueISI_SJ_SJ_NS1E_6thread17LinearCombinationISI_Li1EffLNS1J_9ScaleType4KindE0ELNS_15FloatRoundStyleE2ESI_EENS1_15EpilogueDefaultEEEEEvvEEEEvNT_6ParamsE,@function
        .size           _ZN7cutlass13device_kernelINS_4gemm6kernel13GemmUniversalIN4cute5tupleIJiiiiEEENS1_10collective13CollectiveMmaINS1_37MainloopSm90TmaGmmaWarpSpecializedFP8ILi17ENS5_IJNS4_1CILi1EEESB_SB_EEENS1_35KernelTmaWarpSpecializedCooperativeEEENS5_IJNSA_ILi384EEENSA_ILi32EEESG_EEENS_12float_e4m3_tENS5_IJlSB_lEEESI_SJ_NS4_8TiledMMAINS4_8MMA_AtomIJNS4_4SM904GMMA30MMA_64x32x32_F32E4M3E4M3_SS_TNILNSN_7ScaleInE1ELSP_1EEEEEENS4_6LayoutINS5_IJNSA_ILi2EEESB_SB_EEENS5_IJSB_NSA_ILi0EEESV_EEEEENS5_IJNS4_10UnderscoreESY_SY_EEEEENS4_13SM90_TMA_LOADENS4_14ComposedLayoutINS4_7SwizzleILi1ELi4ELi3EEENS4_18smem_ptr_flag_bitsILi8EEENSS_INS5_IJNSA_ILi8EEESG_EEENS5_IJSG_SB_EEEEEEEvNS4_8identityES11_S1B_vS1C_EENS_8epilogue10collective6detail29Sm90TmaWarpSpecializedAdapterINS1F_15DefaultEpilogueISI_SJ_SJ_NS1E_6thread17LinearCombinationISI_Li1EffLNS1J_9ScaleType4KindE0ELNS_15FloatRoundStyleE2ESI_EENS1_15EpilogueDefaultEEEEEvvEEEEvNT_6ParamsE,(.L_x_102 - _ZN7cutlass13device_kernelINS_4gemm6kernel13GemmUniversalIN4cute5tupleIJiiiiEEENS1_10collective13CollectiveMmaINS1_37MainloopSm90TmaGmmaWarpSpecializedFP8ILi17ENS5_IJNS4_1CILi1EEESB_SB_EEENS1_35KernelTmaWarpSpecializedCooperativeEEENS5_IJNSA_ILi384EEENSA_ILi32EEESG_EEENS_12float_e4m3_tENS5_IJlSB_lEEESI_SJ_NS4_8TiledMMAINS4_8MMA_AtomIJNS4_4SM904GMMA30MMA_64x32x32_F32E4M3E4M3_SS_TNILNSN_7ScaleInE1ELSP_1EEEEEENS4_6LayoutINS5_IJNSA_ILi2EEESB_SB_EEENS5_IJSB_NSA_ILi0EEESV_EEEEENS5_IJNS4_10UnderscoreESY_SY_EEEEENS4_13SM90_TMA_LOADENS4_14ComposedLayoutINS4_7SwizzleILi1ELi4ELi3EEENS4_18smem_ptr_flag_bitsILi8EEENSS_INS5_IJNSA_ILi8EEESG_EEENS5_IJSG_SB_EEEEEEEvNS4_8identityES11_S1B_vS1C_EENS_8epilogue10collective6detail29Sm90TmaWarpSpecializedAdapterINS1F_15DefaultEpilogueISI_SJ_SJ_NS1E_6thread17LinearCombinationISI_Li1EffLNS1J_9ScaleType4KindE0ELNS_15FloatRoundStyleE2ESI_EENS1_15EpilogueDefaultEEEEEvvEEEEvNT_6ParamsE)
        .other          _ZN7cutlass13device_kernelINS_4gemm6kernel13GemmUniversalIN4cute5tupleIJiiiiEEENS1_10collective13CollectiveMmaINS1_37MainloopSm90TmaGmmaWarpSpecializedFP8ILi17ENS5_IJNS4_1CILi1EEESB_SB_EEENS1_35KernelTmaWarpSpecializedCooperativeEEENS5_IJNSA_ILi384EEENSA_ILi32EEESG_EEENS_12float_e4m3_tENS5_IJlSB_lEEESI_SJ_NS4_8TiledMMAINS4_8MMA_AtomIJNS4_4SM904GMMA30MMA_64x32x32_F32E4M3E4M3_SS_TNILNSN_7ScaleInE1ELSP_1EEEEEENS4_6LayoutINS5_IJNSA_ILi2EEESB_SB_EEENS5_IJSB_NSA_ILi0EEESV_EEEEENS5_IJNS4_10UnderscoreESY_SY_EEEEENS4_13SM90_TMA_LOADENS4_14ComposedLayoutINS4_7SwizzleILi1ELi4ELi3EEENS4_18smem_ptr_flag_bitsILi8EEENSS_INS5_IJNSA_ILi8EEESG_EEENS5_IJSG_SB_EEEEEEEvNS4_8identityES11_S1B_vS1C_EENS_8epilogue10collective6detail29Sm90TmaWarpSpecializedAdapterINS1F_15DefaultEpilogueISI_SJ_SJ_NS1E_6thread17LinearCombinationISI_Li1EffLNS1J_9ScaleType4KindE0ELNS_15FloatRoundStyleE2ESI_EENS1_15EpilogueDefaultEEEEEvvEEEEvNT_6ParamsE,@"STO_CUDA_ENTRY STV_DEFAULT"
_ZN7cutlass13device_kernelINS_4gemm6kernel13GemmUniversalIN4cute5tupleIJiiiiEEENS1_10collective13CollectiveMmaINS1_37MainloopSm90TmaGmmaWarpSpecializedFP8ILi17ENS5_IJNS4_1CILi1EEESB_SB_EEENS1_35KernelTmaWarpSpecializedCooperativeEEENS5_IJNSA_ILi384EEENSA_ILi32EEESG_EEENS_12float_e4m3_tENS5_IJlSB_lEEESI_SJ_NS4_8TiledMMAINS4_8MMA_AtomIJNS4_4SM904GMMA30MMA_64x32x32_F32E4M3E4M3_SS_TNILNSN_7ScaleInE1ELSP_1EEEEEENS4_6LayoutINS5_IJNSA_ILi2EEESB_SB_EEENS5_IJSB_NSA_ILi0EEESV_EEEEENS5_IJNS4_10UnderscoreESY_SY_EEEEENS4_13SM90_TMA_LOADENS4_14ComposedLayoutINS4_7SwizzleILi1ELi4ELi3EEENS4_18smem_ptr_flag_bitsILi8EEENSS_INS5_IJNSA_ILi8EEESG_EEENS5_IJSG_SB_EEEEEEEvNS4_8identityES11_S1B_vS1C_EENS_8epilogue10collective6detail29Sm90TmaWarpSpecializedAdapterINS1F_15DefaultEpilogueISI_SJ_SJ_NS1E_6thread17LinearCombinationISI_Li1EffLNS1J_9ScaleType4KindE0ELNS_15FloatRoundStyleE2ESI_EENS1_15EpilogueDefaultEEEEEvvEEEEvNT_6ParamsE:
[----:B------:R-:W-:Y:S01]  /*0000*/  LDC R1, c[0x0][0x28] ;  /* 0x00000a00ff017b82 */ /* 0x000fe20000000800 */
[----:B------:R-:W0:Y:S01]  /*0010*/  S2R R4, SR_TID.X ;  /* 0x0000000000047919 */ /* 0x000e220000002100 */
[----:B------:R-:W-:Y:S01]  /*0020*/  ELECT P0, URZ, PT ;  /* 0x00000000003f782f */ /* 0x000fe20003800000 */
[----:B------:R-:W-:Y:S01]  /*0030*/  BSSY B0, `(.L_x_0) ;  /* 0x000000f000007945 */ /* 0x000fe20003800000 */
[--C-:B0-----:R-:W-:Y:S02]  /*0040*/  SHF.R.U32.HI R2, RZ, 0x5, R4.reuse ;  /* 0x00000005ff027819 */ /* 0x101fe40000011604 */
[----:B------:R-:W-:-:S03]  /*0050*/  SHF.R.U32.HI R0, RZ, 0x7, R4 ;  /* 0x00000007ff007819 */ /* 0x000fc60000011604 */
[----:B------:R-:W0:Y:S04]  /*0060*/  SHFL.IDX PT, R6, R2, RZ, 0x1f ;  /* 0x00001fff02067589 */ /* 0x000e2800000e0000 */
[----:B------:R1:W2:Y:S01]  /*0070*/  SHFL.IDX PT, R5, R0, RZ, 0x1f ;  /* 0x00001fff00057589 */ /* 0x0002a200000e0000 */
[----:B0-----:R-:W-:-:S13]  /*0080*/  ISETP.NE.OR P0, PT, R6, RZ, !P0 ;  /* 0x000000ff0600720c */ /* 0x001fda0004705670 */
[----:B-12---:R-:W-:Y:S05]  /*0090*/  @P0 BRA `(.L_x_1) ;  /* 0x0000000000200947 */ /* 0x006fea0003800000 */
[----:B------:R-:W-:Y:S02]  /*00a0*/  ULDC.64 UR4, c[0x0][0x198] ;  /* 0x0000660000047ab9 */ /* 0x000fe40000000a00 */
[----:B------:R-:W-:Y:S02]  /*00b0*/  UIADD3 UR6, UP0, UR4, 0xf0, URZ ;  /* 0x000000f004067890 */ /* 0x000fe4000ff1e03f */
[----:B------:R-:W-:Y:S02]  /*00c0*/  UIADD3 UR4, UP1, UR4, 0x1f0, URZ ;  /* 0x000001f004047890 */ /* 0x000fe4000ff3e03f */
[----:B------:R-:W-:Y:S02]  /*00d0*/  UIADD3.X UR7, URZ, UR5, URZ, UP0, !UPT ;  /* 0x000000053f077290 */ /* 0x000fe400087fe43f */
[----:B------:R-:W-:-:S07]  /*00e0*/  UIADD3.X UR5, URZ, UR5, URZ, UP1, !UPT ;  /* 0x000000053f057290 */ /* 0x000fce0008ffe43f */
[----:B------:R0:W-:Y:S02]  /*00f0*/  UTMACCTL.PF [UR6] ;  /* 0x00000000060079b9 */ /* 0x0001e40008040000 */
[----:B------:R0:W-:Y:S02]  /*0100*/  UTMACCTL.PF [UR4] ;  /* 0x00000000040079b9 */ /* 0x0001e40008040000 */
[----:B0-----:R-:W-:Y:S01]  /*0110*/  NOP ;  /* 0x0000000000007918 */ /* 0x001fe20000000000 */
.L_x_1:
[----:B------:R-:W-:Y:S05]  /*0120*/  BSYNC B0 ;  /* 0x0000000000007941 */ /* 0x000fea0003800000 */
.L_x_0:
[----:B------:R-:W0:Y:S02]  /*0130*/  SHFL.IDX PT, R0, R2, RZ, 0x1f ;  /* 0x00001fff02007589 */ /* 0x000e2400000e0000 */
[----:B0-----:R-:W-:-:S13]  /*0140*/  ISETP.NE.AND P0, PT, R0, RZ, PT ;  /* 0x000000ff0000720c */ /* 0x001fda0003f05270 */
[----:B------:R-:W-:Y:S05]  /*0150*/  @P0 BRA `(.L_x_2) ;  /* 0x0000000000cc0947 */ /* 0x000fea0003800000 */
[----:B------:R-:W-:Y:S01]  /*0160*/  ELECT P0, URZ, PT ;  /* 0x00000000003f782f */ /* 0x000fe20003800000 */
[----:B------:R-:W-:-:S12]  /*0170*/  BSSY B0, `(.L_x_2) ;  /* 0x0000031000007945 */ /* 0x000fd80003800000 */
[----:B------:R-:W-:Y:S05]  /*0180*/  @!P0 BRA `(.L_x_3) ;  /* 0x0000000000bc8947 */ /* 0x000fea0003800000 */
[----:B------:R-:W0:Y:S01]  /*0190*/  S2UR UR8, SR_CgaCtaId ;  /* 0x00000000000879c3 */ /* 0x000e220000008800 */
[----:B------:R-:W-:Y:S01]  /*01a0*/  UMOV UR4, 0x400 ;  /* 0x0000040000047882 */ /* 0x000fe20000000000 */
[----:B------:R-:W-:Y:S01]  /*01b0*/  UMOV UR5, 0x1 ;  /* 0x0000000100057882 */ /* 0x000fe20000000000 */
[----:B------:R-:W-:Y:S02]  /*01c0*/  UMOV UR6, 0x100 ;  /* 0x0000010000067882 */ /* 0x000fe40000000000 */
[----:B------:R-:W-:-:S04]  /*01d0*/  UIADD3 UR6, -UR6, 0x100000, URZ ;  /* 0x0010000006067890 */ /* 0x000fc8000fffe13f */
[----:B------:R-:W-:Y:S02]  /*01e0*/  USHF.L.U32 UR7, UR6, 0xb, URZ ;  /* 0x0000000b06077899 */ /* 0x000fe4000800063f */
[----:B------:R-:W-:Y:S02]  /*01f0*/  USHF.L.U32 UR6, UR6, 0x1, URZ ;  /* 0x0000000106067899 */ /* 0x000fe4000800063f */
[----:B0-----:R-:W-:Y:S02]  /*0200*/  ULEA UR8, UR8, UR4, 0x18 ;  /* 0x0000000408087291 */ /* 0x001fe4000f8ec03f */
[----:B------:R-:W-:-:S04]  /*0210*/  UIADD3 UR4, -UR5, 0x100000, URZ ;  /* 0x0010000005047890 */ /* 0x000fc8000fffe13f */
[----:B------:R-:W-:Y:S02]  /*0220*/  USHF.L.U32 UR5, UR4, 0xb, URZ ;  /* 0x0000000b04057899 */ /* 0x000fe4000800063f */
[----:B------:R-:W-:Y:S01]  /*0230*/  USHF.L.U32 UR4, UR4, 0x1, URZ ;  /* 0x0000000104047899 */ /* 0x000fe2000800063f */
[----:B------:R-:W0:Y:S11]  /*0240*/  FENCE.VIEW.ASYNC.S ;  /* 0x00000000000073c6 */ /* 0x000e360000000000 */
[----:B0-----:R0:W1:Y:S01]  /*0250*/  SYNCS.EXCH.64 URZ, [UR8], UR4 ;  /* 0x00000004083f75b2 */ /* 0x0010620008000100 */
[----:B------:R0:W2:Y:S01]  /*0260*/  SYNCS.EXCH.64 URZ, [UR8+0x88], UR6 ;  /* 0x00008806083f75b2 */ /* 0x0000a20008000100 */
[----:B------:R0:W3:Y:S01]  /*0270*/  SYNCS.EXCH.64 URZ, [UR8+0x8], UR4 ;  /* 0x00000804083f75b2 */ /* 0x0000e20008000100 */
[----:B------:R0:W4:Y:S01]  /*0280*/  SYNCS.EXCH.64 URZ, [UR8+0x90], UR6 ;  /* 0x00009006083f75b2 */ /* 0x0001220008000100 */
[----:B------:R0:W0:Y:S01]  /*0290*/  SYNCS.EXCH.64 URZ, [UR8+0x10], UR4 ;  /* 0x00001004083f75b2 */ /* 0x0000220008000100 */
        /* <DEDUP_REMOVED lines=29> */
[----:B-1234-:R-:W-:Y:S01]  /*0470*/  NOP ;  /* 0x0000000000007918 */ /* 0x01efe20000000000 */
.L_x_3:
[----:B0-----:R-:W-:Y:S05]  /*0480*/  BSYNC B0 ;  /* 0x0000000000007941 */ /* 0x001fea0003800000 */
.L_x_2:
[----:B------:R-:W0:Y:S01]  /*0490*/  SHFL.IDX PT, R2, R2, RZ, 0x1f ;  /* 0x00001fff02027589 */ /* 0x000e2200000e0000 */
[----:B------:R-:W1:Y:S01]  /*04a0*/  LDC R0, c[0x0][0x65c] ;  /* 0x00019700ff007b82 */ /* 0x000e620000000800 */
[----:B------:R-:W-:Y:S02]  /*04b0*/  ELECT P0, URZ, PT ;  /* 0x00000000003f782f */ /* 0x000fe40003800000 */
[----:B------:R-:W-:Y:S01]  /*04c0*/  SHF.R.S32.HI R3, RZ, 0x1f, R6 ;  /* 0x0000001fff037819 */ /* 0x000fe20000011406 */
[----:B------:R-:W2:Y:S01]  /*04d0*/  S2R R7, SR_CTAID.Y ;  /* 0x0000000000077919 */ /* 0x000ea20000002600 */
[----:B------:R-:W-:Y:S01]  /*04e0*/  UMOV UR4, 0x20 ;  /* 0x0000002000047882 */ /* 0x000fe20000000000 */
[C---:B------:R-:W-:Y:S01]  /*04f0*/  ISETP.NE.AND P2, PT, R5.reuse, RZ, PT ;  /* 0x000000ff0500720c */ /* 0x040fe20003f45270 */
[----:B------:R-:W-:Y:S01]  /*0500*/  VIADD R12, R5, 0xffffffff ;  /* 0xffffffff050c7836 */ /* 0x000fe20000000000 */
[----:B------:R-:W3:Y:S01]  /*0510*/  S2R R8, SR_CTAID.X ;  /* 0x0000000000087919 */ /* 0x000ee20000002500 */
[----:B------:R-:W-:Y:S01]  /*0520*/  LEA.HI R3, R3, R6, RZ, 0x2 ;  /* 0x0000000603037211 */ /* 0x000fe200078f10ff */
[----:B------:R-:W-:Y:S01]  /*0530*/  NOP ;  /* 0x0000000000007918 */ /* 0x000fe20000000000 */
[----:B------:R-:W-:Y:S01]  /*0540*/  NOP ;  /* 0x0000000000007918 */ /* 0x000fe20000000000 */
[----:B------:R-:W-:-:S02]  /*0550*/  LOP3.LUT R122, R122, 0xfffffffb, RZ, 0xc0, !PT ;  /* 0xfffffffb7a7a7812 */ /* 0x000fc400078ec0ff */
[----:B------:R-:W-:Y:S02]  /*0560*/  LOP3.LUT R3, R3, 0xfffffffc, RZ, 0xc0, !PT ;  /* 0xfffffffc03037812 */ /* 0x000fe400078ec0ff */
[----:B------:R-:W-:-:S03]  /*0570*/  ISETP.GE.U32.AND P1, PT, R12, 0x2, PT ;  /* 0x000000020c00780c */ /* 0x000fc60003f26070 */
[----:B------:R-:W-:Y:S01]  /*0580*/  IMAD.IADD R6, R6, 0x1, -R3 ;  /* 0x0000000106067824 */ /* 0x000fe200078e0a03 */
[----:B0-----:R-:W-:Y:S02]  /*0590*/  ISETP.NE.OR P0, PT, R2, RZ, !P0 ;  /* 0x000000ff0200720c */ /* 0x001fe40004705670 */
[----:B-1----:R-:W-:-:S11]  /*05a0*/  ISETP.NE.AND P3, PT, R0, 0x1, PT ;  /* 0x000000010000780c */ /* 0x002fd60003f65270 */
[----:B------:R-:W-:Y:S01]  /*05b0*/  VOTEU.ALL UP0, P0 ;  /* 0x00000000003f7886 */ /* 0x000fe20000000000 */
[----:B------:R-:W-:Y:S01]  /*05c0*/  VOTEU.ALL UP1, P0 ;  /* 0x00000000003f7886 */ /* 0x000fe20000020000 */
[----:B------:R-:W3:Y:S01]  /*05d0*/  @P3 LDC R9, c[0x0][0x10] ;  /* 0x00000400ff093b82 */ /* 0x000ee20000000800 */
[----:B--2---:R-:W-:Y:S01]  /*05e0*/  @P3 IMAD.MOV.U32 R2, RZ, RZ, R7 ;  /* 0x000000ffff023224 */ /* 0x004fe200078e0007 */
[----:B------:R-:W-:Y:S01]  /*05f0*/  @P3 LOP3.LUT R122, R122, 0x4, RZ, 0xfc, !PT ;  /* 0x000000047a7a3812 */ /* 0x000fe200078efcff */
[----:B------:R-:W-:Y:S01]  /*0600*/  @!UP0 UMOV UR6, 0x400 ;  /* 0x0000040000068882 */ /* 0x000fe20000000000 */
[----:B------:R-:W-:-:S04]  /*0610*/  @!UP0 UIADD3 UR4, -UR4, 0x100000, URZ ;  /* 0x0010000004048890 */ /* 0x000fc8000fffe13f */
[----:B------:R-:W-:Y:S02]  /*0620*/  @!UP0 USHF.L.U32 UR5, UR4, 0xb, URZ ;  /* 0x0000000b04058899 */ /* 0x000fe4000800063f */
[----:B------:R-:W-:Y:S01]  /*0630*/  @!UP0 USHF.L.U32 UR4, UR4, 0x1, URZ ;  /* 0x0000000104048899 */ /* 0x000fe2000800063f */
[----:B------:R-:W-:Y:S01]  /*0640*/  @P3 IMAD.MOV.U32 R3, RZ, RZ, RZ ;  /* 0x000000ffff033224 */ /* 0x000fe200078e00ff */
[----:B------:R-:W0:Y:S08]  /*0650*/  @!UP0 S2UR UR7, SR_CgaCtaId ;  /* 0x00000000000789c3 */ /* 0x000e300000008800 */
[----:B------:R-:W1:Y:S01]  /*0660*/  @!P3 LDC R10, c[0x0][0xc] ;  /* 0x00000300ff0abb82 */ /* 0x000e620000000800 */
[----:B---3--:R-:W-:-:S04]  /*0670*/  @P3 IMAD.WIDE.U32 R2, R8, R9, R2 ;  /* 0x0000000908023225 */ /* 0x008fc800078e0002 */
[----:B------:R-:W-:Y:S01]  /*0680*/  IMAD.MOV.U32 R9, RZ, RZ, RZ ;  /* 0x000000ffff097224 */ /* 0x000fe200078e00ff */
[----:B0-----:R-:W-:Y:S01]  /*0690*/  @!UP0 ULEA UR6, UR7, UR6, 0x18 ;  /* 0x0000000607068291 */ /* 0x001fe2000f8ec03f */
[----:B------:R-:W-:Y:S01]  /*06a0*/  VOTEU.ALL UP0, P0 ;  /* 0x00000000003f7886 */ /* 0x000fe20000000000 */
[----:B------:R-:W-:-:S04]  /*06b0*/  ISETP.NE.AND P0, PT, R6, 0x3, PT ;  /* 0x000000030600780c */ /* 0x000fc80003f05270 */
[----:B------:R-:W-:Y:S01]  /*06c0*/  ISETP.EQ.OR P0, PT, R6, RZ, !P0 ;  /* 0x000000ff0600720c */ /* 0x000fe20004702670 */
[----:B-1----:R-:W-:-:S03]  /*06d0*/  @!P3 IMAD.WIDE.U32 R10, R10, R7, R8 ;  /* 0x000000070a0ab225 */ /* 0x002fc600078e0008 */
[----:B------:R-:W-:Y:S01]  /*06e0*/  ISETP.EQ.AND P0, PT, R5, RZ, P0 ;  /* 0x000000ff0500720c */ /* 0x000fe20000702270 */
[----:B------:R-:W-:Y:S01]  /*06f0*/  @P3 IMAD.MOV.U32 R5, RZ, RZ, RZ ;  /* 0x000000ffff053224 */ /* 0x000fe200078e00ff */
[----:B------:R-:W0:Y:S02]  /*0700*/  FENCE.VIEW.ASYNC.S ;  /* 0x00000000000073c6 */ /* 0x000e240000000000 */
[----:B0-----:R0:W1:Y:S01]  /*0710*/  @!UP0 SYNCS.EXCH.64 URZ, [UR6+0x120], UR4 ;  /* 0x00012004063f85b2 */ /* 0x0010620008000100 */
[----:B------:R-:W-:Y:S02]  /*0720*/  @!P3 IMAD.MOV.U32 R2, RZ, RZ, R10 ;  /* 0x000000ffff02b224 */ /* 0x000fe400078e000a */
[----:B------:R-:W-:Y:S01]  /*0730*/  @P3 IMAD.IADD R3, R3, 0x1, R5 ;  /* 0x0000000103033824 */ /* 0x000fe200078e0205 */
[----:B------:R-:W-:Y:S01]  /*0740*/  SEL R5, RZ, 0x1, !P0 ;  /* 0x00000001ff057807 */ /* 0x000fe20004000000 */
[----:B------:R-:W-:-:S03]  /*0750*/  @!P3 IMAD.MOV.U32 R3, RZ, RZ, R11 ;  /* 0x000000ffff03b224 */ /* 0x000fc600078e000b */
[----:B------:R-:W-:Y:S01]  /*0760*/  SEL R5, R5, 0x2, P1 ;  /* 0x0000000205057807 */ /* 0x000fe20000800000 */
[----:B------:R0:W1:Y:S01]  /*0770*/  @!UP1 SYNCS.EXCH.64 URZ, [UR6+0x128], UR4 ;  /* 0x00012804063f95b2 */ /* 0x0000620008000100 */
[----:B------:R-:W-:Y:S01]  /*0780*/  NOP ;  /* 0x0000000000007918 */ /* 0x000fe20000000000 */
[----:B-1----:R-:W-:Y:S06]  /*0790*/  BAR.SYNC.DEFER_BLOCKING 0x0 ;  /* 0x0000000000007b1d */ /* 0x002fec0000010000 */
[----:B------:R-:W-:Y:S05]  /*07a0*/  @!P2 BRA `(.L_x_4) ;  /* 0x0000007400b8a947 */ /* 0x000fea0003800000 */
[----:B------:R-:W-:-:S13]  /*07b0*/  ISETP.GT.U32.AND P0, PT, R12, 0x1, PT ;  /* 0x000000010c00780c */ /* 0x000fda0003f04070 */
[----:B0-----:R-:W-:Y:S05]  /*07c0*/  @P0 EXIT ;  /* 0x000000000000094d */ /* 0x001fea0003800000 */
[----:B------:R-:W-:Y:S01]  /*07d0*/  ULDC.64 UR4, c[0x0][0x650] ;  /* 0x0001940000047ab9 */ /* 0x000fe20000000a00 */
[----:B------:R-:W-:Y:S01]  /*07e0*/  PRMT R11, RZ, 0x7610, R11 ;  /* 0x00007610ff0b7816 */ /* 0x000fe2000000000b */
[----:B------:R-:W-:Y:S01]  /*07f0*/  IMAD.MOV.U32 R6, RZ, RZ, -0x1 ;  /* 0xffffffffff067424 */ /* 0x000fe200078e00ff */
[----:B------:R-:W-:Y:S01]  /*0800*/  ISETP.GE.U32.AND P0, PT, R2, UR4, PT ;  /* 0x0000000402007c0c */ /* 0x000fe2000bf06070 */
[----:B------:R-:W-:Y:S02]  /*0810*/  IMAD.MOV.U32 R12, RZ, RZ, -0x1 ;  /* 0xffffffffff0c7424 */ /* 0x000fe400078e00ff */
[----:B------:R-:W-:Y:S01]  /*0820*/  IMAD.MOV.U32 R10, RZ, RZ, -0x1 ;  /* 0xffffffffff0a7424 */ /* 0x000fe200078e00ff */
[----:B------:R-:W-:-:S13]  /*0830*/  ISETP.GE.U32.AND.EX P0, PT, R3, UR5, PT, P0 ;  /* 0x0000000503007c0c */ /* 0x000fda000bf06100 */
[----:B------:R-:W-:Y:S05]  /*0840*/  @P0 BRA `(.L_x_5) ;  /* 0x0000000400580947 */ /* 0x000fea0003800000 */
[----:B------:R-:W0:Y:S01]  /*0850*/  LDC.64 R18, c[0x0][0x628] ;  /* 0x00018a00ff127b82 */ /* 0x000e220000000a00 */
[----:B------:R-:W-:Y:S02]  /*0860*/  IMAD.MOV.U32 R10, RZ, RZ, R2 ;  /* 0x000000ffff0a7224 */ /* 0x000fe400078e0002 */
[----:B------:R-:W-:-:S05]  /*0870*/  IMAD.MOV.U32 R11, RZ, RZ, R3 ;  /* 0x000000ffff0b7224 */ /* 0x000fca00078e0003 */
[----:B------:R-:W1:Y:S08]  /*0880*/  LDC R6, c[0x0][0x630] ;  /* 0x00018c00ff067b82 */ /* 0x000e700000000800 */
[----:B------:R-:W2:Y:S01]  /*0890*/  LDC.64 R20, c[0x0][0x620] ;  /* 0x00018800ff147b82 */ /* 0x000ea20000000a00 */
[----:B0-----:R-:W-:-:S04]  /*08a0*/  ISETP.NE.U32.AND P0, PT, R18, RZ, PT ;  /* 0x000000ff1200720c */ /* 0x001fc80003f05070 */
[----:B------:R-:W-:-:S13]  /*08b0*/  ISETP.NE.AND.EX P0, PT, R19, RZ, PT, P0 ;  /* 0x000000ff1300720c */ /* 0x000fda0003f05300 */
[----:B-12---:R-:W-:Y:S05]  /*08c0*/  @!P0 BRA `(.L_x_6) ;  /* 0x0000000000288947 */ /* 0x006fea0003800000 */
[----:B------:R-:W0:Y:S02]  /*08d0*/  LDC R15, c[0x0][0x634] ;  /* 0x00018d00ff0f7b82 */ /* 0x000e240000000800 */
[----:B0-----:R-:W-:-:S05]  /*08e0*/  IADD3 R15, P0, R2, R15, RZ ;  /* 0x0000000f020f7210 */ /* 0x001fca0007f1e0ff */
[----:B------:R-:W-:-:S04]  /*08f0*/  IMAD.X R17, RZ, RZ, R3, P0 ;  /* 0x000000ffff117224 */ /* 0x000fc800000e0603 */
[----:B------:R-:W-:-:S04]  /*0900*/  IMAD.WIDE.U32 R10, R17, R18, RZ ;  /* 0x00000012110a7225 */ /* 0x000fc800078e00ff */
[----:B------:R-:W-:-:S04]  /*0910*/  IMAD.WIDE.U32 R12, P0, R15, R19, R10 ;  /* 0x000000130f0c7225 */ /* 0x000fc8000780000a */
[----:B------:R-:W-:-:S04]  /*0920*/  IMAD.WIDE.U32 R10, R15, R18, RZ ;  /* 0x000000120f0a7225 */ /* 0x000fc800078e00ff */
[----:B------:R-:W-:Y:S01]  /*0930*/  IMAD.X R15, RZ, RZ, RZ, P0 ;  /* 0x000000ffff0f7224 */ /* 0x000fe200000e06ff */
[----:B------:R-:W-:Y:S01]  /*0940*/  IADD3 RZ, P0, R11, R12, RZ ;  /* 0x0000000c0bff7210 */ /* 0x000fe20007f1e0ff */
[----:B------:R-:W-:-:S04]  /*0950*/  IMAD.MOV.U32 R14, RZ, RZ, R13 ;  /* 0x000000ffff0e7224 */ /* 0x000fc800078e000d */
[----:B------:R-:W-:-:S08]  /*0960*/  IMAD.WIDE.U32.X R10, R17, R19, R14, P0 ;  /* 0x00000013110a7225 */ /* 0x000fd000000e040e */
.L_x_6:
[-CC-:B------:R-:W-:Y:S01]  /*0970*/  SHF.R.U64 R25, R10, R6.reuse, R11.reuse ;  /* 0x000000060a197219 */ /* 0x180fe2000000120b */
[----:B------:R-:W0:Y:S01]  /*0980*/  LDC R14, c[0x0][0x618] ;  /* 0x00018600ff0e7b82 */ /* 0x000e220000000800 */
[----:B------:R-:W-:Y:S01]  /*0990*/  SHF.R.U32.HI R9, RZ, R6, R11 ;  /* 0x00000006ff097219 */ /* 0x000fe2000001160b */
[----:B------:R-:W-:Y:S01]  /*09a0*/  ULDC UR4, c[0x0][0x150] ;  /* 0x0000540000047ab9 */ /* 0x000fe20000000800 */
[----:B------:R-:W-:Y:S02]  /*09b0*/  IADD3 R13, P0, RZ, -R25, RZ ;  /* 0x80000019ff0d7210 */ /* 0x000fe40007f1e0ff */
[----:B------:R-:W-:-:S03]  /*09c0*/  I2FP.F32.U32 R6, R8 ;  /* 0x0000000800067245 */ /* 0x000fc60000201000 */
[----:B------:R-:W1:Y:S01]  /*09d0*/  LDC.64 R26, c[0x0][0x640] ;  /* 0x00019000ff1a7b82 */ /* 0x000e620000000a00 */
[----:B------:R-:W-:Y:S02]  /*09e0*/  IMAD.X R15, RZ, RZ, ~R9, P0 ;  /* 0x000000ffff0f7224 */ /* 0x000fe400000e0e09 */
[----:B------:R-:W-:Y:S01]  /*09f0*/  FMUL R6, R6, UR4 ;  /* 0x0000000406067c20 */ /* 0x000fe20008400000 */
[----:B------:R-:W-:Y:S01]  /*0a00*/  IMAD.WIDE.U32 R10, R13, R20, R2 ;  /* 0x000000140d0a7225 */ /* 0x000fe200078e0002 */
[----:B------:R-:W-:-:S03]  /*0a10*/  ULDC UR4, c[0x0][0x154] ;  /* 0x0000550000047ab9 */ /* 0x000fc60000000800 */
[----:B------:R-:W-:Y:S01]  /*0a20*/  IMAD R12, R15, R20, RZ ;  /* 0x000000140f0c7224 */ /* 0x000fe200078e02ff */
[----:B------:R-:W2:Y:S01]  /*0a30*/  LDC R9, c[0x0][0x144] ;  /* 0x00005100ff097b82 */ /* 0x000ea20000000800 */
[----:B------:R-:W3:Y:S02]  /*0a40*/  F2I.U32.TRUNC.NTZ R6, R6 ;  /* 0x0000000600067305 */ /* 0x000ee4000020f000 */
[----:B------:R-:W-:-:S04]  /*0a50*/  IMAD R13, R13, R21, R12 ;  /* 0x000000150d0d7224 */ /* 0x000fc800078e020c */
[----:B------:R-:W-:Y:S01]  /*0a60*/  IMAD.IADD R11, R11, 0x1, R13 ;  /* 0x000000010b0b7824 */ /* 0x000fe200078e020d */
[----:B------:R-:W4:Y:S01]  /*0a70*/  LDC R16, c[0x0][0x608] ;  /* 0x00018200ff107b82 */ /* 0x000f220000000800 */
[----:B------:R-:W-:-:S03]  /*0a80*/  IMAD.MOV.U32 R13, RZ, RZ, -0x1 ;  /* 0xffffffffff0d7424 */ /* 0x000fc600078e00ff */
[-CC-:B0-----:R-:W-:Y:S02]  /*0a90*/  SHF.R.U64 R20, R10, R14.reuse, R11.reuse ;  /* 0x0000000e0a147219 */ /* 0x181fe4000000120b */
[----:B------:R-:W-:Y:S02]  /*0aa0*/  I2FP.F32.U32 R10, R7 ;  /* 0x00000007000a7245 */ /* 0x000fe40000201000 */
[----:B------:R-:W0:Y:S01]  /*0ab0*/  LDC R24, c[0x0][0x658] ;  /* 0x00019600ff187b82 */ /* 0x000e220000000800 */
[----:B-1----:R-:W-:Y:S01]  /*0ac0*/  ISETP.NE.U32.AND P0, PT, R26, RZ, PT ;  /* 0x000000ff1a00720c */ /* 0x002fe20003f05070 */
[----:B---3--:R-:W-:Y:S01]  /*0ad0*/  IMAD.MOV R12, RZ, RZ, -R6 ;  /* 0x000000ffff0c7224 */ /* 0x008fe200078e0a06 */
[----:B------:R-:W-:Y:S01]  /*0ae0*/  SHF.R.U32.HI R11, RZ, R14, R11 ;  /* 0x0000000eff0b7219 */ /* 0x000fe2000001160b */
[----:B------:R-:W-:Y:S01]  /*0af0*/  FMUL R10, R10, UR4 ;  /* 0x000000040a0a7c20 */ /* 0x000fe20008400000 */
[----:B------:R-:W-:-:S03]  /*0b00*/  ISETP.NE.AND.EX P0, PT, R27, RZ, PT, P0 ;  /* 0x000000ff1b00720c */ /* 0x000fc60003f05300 */
[----:B------:R-:W1:Y:S01]  /*0b10*/  LDC R18, c[0x0][0x148] ;  /* 0x00005200ff127b82 */ /* 0x000e620000000800 */
[----:B--2---:R-:W-:-:S07]  /*0b20*/  IMAD R6, R9, R12, R8 ;  /* 0x0000000c09067224 */ /* 0x004fce00078e0208 */
[----:B------:R-:W2:Y:S01]  /*0b30*/  LDC R22, c[0x0][0x600] ;  /* 0x00018000ff167b82 */ /* 0x000ea20000000800 */
[-CC-:B----4-:R-:W-:Y:S02]  /*0b40*/  SHF.R.U64 R28, R20, R16.reuse, R11.reuse ;  /* 0x00000010141c7219 */ /* 0x190fe4000000120b */
[----:B------:R-:W-:Y:S01]  /*0b50*/  SHF.R.U32.HI R9, RZ, R16, R11 ;  /* 0x00000010ff097219 */ /* 0x000fe2000001160b */
[----:B------:R-:W-:Y:S01]  /*0b60*/  IMAD.MOV.U32 R11, RZ, RZ, 0x1 ;  /* 0x00000001ff0b7424 */ /* 0x000fe200078e00ff */
[----:B------:R3:W4:Y:S03]  /*0b70*/  F2I.U32.TRUNC.NTZ R16, R10 ;  /* 0x0000000a00107305 */ /* 0x000726000020f000 */
[----:B------:R-:W1:Y:S01]  /*0b80*/  LDC R19, c[0x0][0x648] ;  /* 0x00019200ff137b82 */ /* 0x000e620000000800 */
[-C--:B0-----:R-:W-:Y:S02]  /*0b90*/  SHF.L.U32 R8, R13, R24.reuse, RZ ;  /* 0x000000180d087219 */ /* 0x081fe400000006ff */
[----:B------:R-:W-:-:S02]  /*0ba0*/  SHF.R.U64 R30, R28, R24, R9 ;  /* 0x000000181c1e7219 */ /* 0x000fc40000001209 */
[----:B------:R-:W-:Y:S02]  /*0bb0*/  LOP3.LUT R15, RZ, R8, RZ, 0x33, !PT ;  /* 0x00000008ff0f7212 */ /* 0x000fe400078e33ff */
[-C--:B------:R-:W-:Y:S01]  /*0bc0*/  SHF.R.U32.HI R9, RZ, R24.reuse, R9 ;  /* 0x00000018ff097219 */ /* 0x080fe20000011609 */
[----:B------:R-:W0:Y:S01]  /*0bd0*/  LDC R21, c[0x0][0x638] ;  /* 0x00018e00ff157b82 */ /* 0x000e220000000800 */
[----:B------:R-:W-:Y:S01]  /*0be0*/  SHF.L.U32 R14, R11, R24, RZ ;  /* 0x000000180b0e7219 */ /* 0x000fe200000006ff */
[----:B------:R-:W-:-:S06]  /*0bf0*/  IMAD.MOV.U32 R8, RZ, RZ, R30 ;  /* 0x000000ffff087224 */ /* 0x000fcc00078e001e */
[----:B------:R-:W0:Y:S01]  /*0c00*/  LDC R23, c[0x0][0x610] ;  /* 0x00018400ff177b82 */ /* 0x000e220000000800 */
[----:B---34-:R-:W-:Y:S05]  /*0c10*/  @!P0 BRA `(.L_x_7) ;  /* 0x0000000000288947 */ /* 0x018fea0003800000 */
[----:B------:R-:W3:Y:S02]  /*0c20*/  LDC R13, c[0x0][0x64c] ;  /* 0x00019300ff0d7b82 */ /* 0x000ee40000000800 */
[----:B---3--:R-:W-:-:S05]  /*0c30*/  IADD3 R13, P0, R30, R13, RZ ;  /* 0x0000000d1e0d7210 */ /* 0x008fca0007f1e0ff */
        /* <DEDUP_REMOVED lines=8> */
.L_x_7:
[----:B-1----:R-:W-:Y:S01]  /*0cc0*/  SHF.R.U64 R8, R8, R19, R9 ;  /* 0x0000001308087219 */ /* 0x002fe20000001209 */
[----:B--2---:R-:W-:Y:S01]  /*0cd0*/  VIADD R9, R22, 0xffffffff ;  /* 0xffffffff16097836 */ /* 0x004fe20000000000 */
[----:B------:R-:W-:Y:S01]  /*0ce0*/  LOP3.LUT R15, R28, R15, RZ, 0xc0, !PT ;  /* 0x0000000f1c0f7212 */ /* 0x000fe200078ec0ff */
[----:B------:R-:W-:Y:S02]  /*0cf0*/  IMAD.MOV R16, RZ, RZ, -R16 ;  /* 0x000000ffff107224 */ /* 0x000fe400078e0a10 */
[----:B------:R-:W-:Y:S01]  /*0d00*/  IMAD.MOV R10, RZ, RZ, -R8 ;  /* 0x000000ffff0a7224 */ /* 0x000fe200078e0a08 */
[----:B------:R-:W-:Y:S01]  /*0d10*/  LOP3.LUT R9, R20, R9, RZ, 0xc0, !PT ;  /* 0x0000000914097212 */ /* 0x000fe200078ec0ff */
[----:B------:R-:W-:Y:S02]  /*0d20*/  @P3 IMAD R6, R18, R16, R7 ;  /* 0x0000001012063224 */ /* 0x000fe400078e0207 */
[----:B------:R-:W-:Y:S02]  /*0d30*/  IMAD R15, R14, R8, R15 ;  /* 0x000000080e0f7224 */ /* 0x000fe400078e020f */
[----:B0-----:R-:W-:-:S02]  /*0d40*/  IMAD R7, R10, R21, R30 ;  /* 0x000000150a077224 */ /* 0x001fc400078e021e */
[----:B------:R-:W-:Y:S02]  /*0d50*/  IMAD R6, R15, R23, R6 ;  /* 0x000000170f067224 */ /* 0x000fe400078e0206 */
[----:B------:R-:W-:Y:S02]  /*0d60*/  IMAD R7, R7, R22, R9 ;  /* 0x0000001607077224 */ /* 0x000fe400078e0209 */
[----:B------:R-:W-:Y:S02]  /*0d70*/  IMAD.MOV.U32 R11, RZ, RZ, 0x1 ;  /* 0x00000001ff0b7424 */ /* 0x000fe400078e00ff */
[----:B------:R-:W-:Y:S01]  /*0d80*/  IMAD.MOV.U32 R10, RZ, RZ, R25 ;  /* 0x000000ffff0a7224 */ /* 0x000fe200078e0019 */
[----:B------:R-:W-:Y:S02]  /*0d90*/  SEL R12, R7, R6, !P3 ;  /* 0x00000006070c7207 */ /* 0x000fe40005800000 */
[----:B------:R-:W-:-:S07]  /*0da0*/  SEL R6, R6, R7, !P3 ;  /* 0x0000000706067207 */ /* 0x000fce0005800000 */
.L_x_5:
[----:B------:R-:W-:-:S08]  /*0db0*/  NOP ;  /* 0x0000000000007918 */ /* 0x000fd00000000000 */
[----:B------:R-:W0:Y:S02]  /*0dc0*/  USETMAXREG.TRY_ALLOC.CTAPOOL UP0, 0xe8 ;  /* 0x000000e8000079c8 */ /* 0x000e240008000600 */
[----:B0-----:R-:W-:-:S13]  /*0dd0*/  PLOP3.LUT P0, PT, PT, PT, UP0, 0x80, 0x0 ;  /* 0x000000000000781c */ /* 0x001fda0003f0f008 */
[----:B------:R-:W-:Y:S05]  /*0de0*/  @!P0 BRA `(.L_x_5) ;  /* 0xfffffffc00f08947 */ /* 0x000fea000383ffff */
[----:B------:R-:W-:Y:S01]  /*0df0*/  ULDC.64 UR4, c[0x0][0x598] ;  /* 0x0001660000047ab9 */ /* 0x000fe20000000a00 */
[----:B------:R-:W-:Y:S01]  /*0e00*/  ULDC.64 UR16, c[0x0][0x208] ;  /* 0x0000820000107ab9 */ /* 0x000fe20000000a00 */
[----:B------:R-:W-:-:S04]  /*0e10*/  ISETP.NE.U32.AND P0, PT, RZ, UR4, PT ;  /* 0x00000004ff007c0c */ /* 0x000fc8000bf05070 */
[----:B------:R-:W-:-:S13]  /*0e20*/  ISETP.NE.AND.EX P0, PT, RZ, UR5, PT, P0 ;  /* 0x00000005ff007c0c */ /* 0x000fda000bf05300 */
[----:B------:R-:W-:Y:S05]  /*0e30*/  @!P0 BRA `(.L_x_8) ;  /* 0x00000000001c8947 */ /* 0x000fea0003800000 */
[----:B------:R-:W0:Y:S02]  /*0e40*/  LDC.64 R8, c[0x0][0x598] ;  /* 0x00016600ff087b82 */ /* 0x000e240000000a00 */
[----:B0-----:R-:W2:Y:S02]  /*0e50*/  LDG.E.64 R8, desc[UR16][R8.64] ;  /* 0x0000001008087981 */ /* 0x001ea4000c1e1b00 */
[----:B--2---:R-:W-:-:S04]  /*0e60*/  ISETP.NE.U32.AND P0, PT, R8, RZ, PT ;  /* 0x000000ff0800720c */ /* 0x004fc80003f05070 */
[----:B------:R-:W-:-:S13]  /*0e70*/  ISETP.NE.AND.EX P0, PT, R9, RZ, PT, P0 ;  /* 0x000000ff0900720c */ /* 0x000fda0003f05300 */
[----:B------:R-:W-:Y:S05]  /*0e80*/  @!P0 BRA `(.L_x_8) ;  /* 0x0000000000088947 */ /* 0x000fea0003800000 */
[----:B------:R0:W5:Y:S01]  /*0e90*/  LD.E R72, desc[UR16][R8.64] ;  /* 0x0000001008487980 */ /* 0x000162000c101900 */
[----:B------:R-:W-:Y:S05]  /*0ea0*/  BRA `(.L_x_9) ;  /* 0x0000000000207947 */ /* 0x000fea0003800000 */
.L_x_8:
[----:B------:R-:W-:Y:S02]  /*0eb0*/  ULDC.64 UR4, c[0x0][0x588] ;  /* 0x0001620000047ab9 */ /* 0x000fe40000000a00 */
[----:B------:R-:W-:-:S04]  /*0ec0*/  ISETP.NE.U32.AND P0, PT, RZ, UR4, PT ;  /* 0x00000004ff007c0c */ /* 0x000fc8000bf05070 */
[----:B------:R-:W-:-:S13]  /*0ed0*/  ISETP.NE.AND.EX P0, PT, RZ, UR5, PT, P0 ;  /* 0x00000005ff007c0c */ /* 0x000fda000bf05300 */
[----:B------:R-:W-:Y:S05]  /*0ee0*/  @!P0 BRA `(.L_x_10) ;  /* 0x00000000000c8947 */ /* 0x000fea0003800000 */
[----:B------:R-:W0:Y:S02]  /*0ef0*/  LDC.64 R72, c[0x0][0x588] ;  /* 0x00016200ff487b82 */ /* 0x000e240000000a00 */
[----:B0-----:R1:W5:Y:S01]  /*0f00*/  LDG.E R72, desc[UR16][R72.64] ;  /* 0x0000001048487981 */ /* 0x001362000c1e1900 */
[----:B------:R-:W-:Y:S05]  /*0f10*/  BRA `(.L_x_9) ;  /* 0x0000000000047947 */ /* 0x000fea0003800000 */
.L_x_10:
[----:B------:R-:W2:Y:S02]  /*0f20*/  LDC R72, c[0x0][0x580] ;  /* 0x00016000ff487b82 */ /* 0x000ea40000000800 */
.L_x_9:
[----:B------:R-:W-:Y:S02]  /*0f30*/  ULDC.64 UR4, c[0x0][0x5a0] ;  /* 0x0001680000047ab9 */ /* 0x000fe40000000a00 */
[----:B------:R-:W-:-:S04]  /*0f40*/  ISETP.NE.U32.AND P0, PT, RZ, UR4, PT ;  /* 0x00000004ff007c0c */ /* 0x000fc8000bf05070 */
[----:B------:R-:W-:-:S13]  /*0f50*/  ISETP.NE.AND.EX P0, PT, RZ, UR5, PT, P0 ;  /* 0x00000005ff007c0c */ /* 0x000fda000bf05300 */
[----:B------:R-:W-:Y:S05]  /*0f60*/  @!P0 BRA `(.L_x_11) ;  /* 0x00000000001c8947 */ /* 0x000fea0003800000 */
[----:B0-----:R-:W0:Y:S02]  /*0f70*/  LDC.64 R8, c[0x0][0x5a0] ;  /* 0x00016800ff087b82 */ /* 0x001e240000000a00 */
[----:B0-----:R-:W3:Y:S02]  /*0f80*/  LDG.E.64 R8, desc[UR16][R8.64] ;  /* 0x0000001008087981 */ /* 0x001ee4000c1e1b00 */
[----:B---3--:R-:W-:-:S04]  /*0f90*/  ISETP.NE.U32.AND P0, PT, R8, RZ, PT ;  /* 0x000000ff0800720c */ /* 0x008fc80003f05070 */
[----:B------:R-:W-:-:S13]  /*0fa0*/  ISETP.NE.AND.EX P0, PT, R9, RZ, PT, P0 ;  /* 0x000000ff0900720c */ /* 0x000fda0003f05300 */
[----:B------:R-:W-:Y:S05]  /*0fb0*/  @!P0 BRA `(.L_x_11) ;  /* 0x0000000000088947 */ /* 0x000fea0003800000 */
[----:B------:R0:W5:Y:S01]  /*0fc0*/  LD.E R93, desc[UR16][R8.64] ;  /* 0x00000010085d7980 */ /* 0x000162000c101900 */
[----:B------:R-:W-:Y:S05]  /*0fd0*/  BRA `(.L_x_12) ;  /* 0x0000000000207947 */ /* 0x000fea0003800000 */
.L_x_11:
[----:B------:R-:W-:Y:S02]  /*0fe0*/  ULDC.64 UR4, c[0x0][0x590] ;  /* 0x0001640000047ab9 */ /* 0x000fe40000000a00 */
[----:B------:R-:W-:-:S04]  /*0ff0*/  ISETP.NE.U32.AND P0, PT, RZ, UR4, PT ;  /* 0x00000004ff007c0c */ /* 0x000fc8000bf05070 */
[----:B------:R-:W-:-:S13]  /*1000*/  ISETP.NE.AND.EX P0, PT, RZ, UR5, PT, P0 ;  /* 0x00000005ff007c0c */ /* 0x000fda000bf05300 */
[----:B------:R-:W-:Y:S05]  /*1010*/  @!P0 BRA `(.L_x_13) ;  /* 0x00000000000c8947 */ /* 0x000fea0003800000 */
[----:B0-----:R-:W0:Y:S02]  /*1020*/  LDC.64 R8, c[0x0][0x590] ;  /* 0x00016400ff087b82 */ /* 0x001e240000000a00 */
[----:B0-----:R3:W5:Y:S01]  /*1030*/  LDG.E R93, desc[UR16][R8.64] ;  /* 0x00000010085d7981 */ /* 0x001762000c1e1900 */
[----:B------:R-:W-:Y:S05]  /*1040*/  BRA `(.L_x_12) ;  /* 0x0000000000047947 */ /* 0x000fea0003800000 */
.L_x_13:
[----:B------:R-:W4:Y:S02]  /*1050*/  LDC R93, c[0x0][0x584] ;  /* 0x00016100ff5d7b82 */ /* 0x000f240000000800 */
.L_x_12:
[----:B------:R-:W-:-:S13]  /*1060*/  LOP3.LUT P0, RZ, R11, 0xff, RZ, 0xc0, !PT ;  /* 0x000000ff0bff7812 */ /* 0x000fda000780c0ff */
[----:B------:R-:W-:Y:S05]  /*1070*/  @!P0 EXIT ;  /* 0x000000000000894d */ /* 0x000fea0003800000 */
[----:B0--3--:R-:W0:Y:S01]  /*1080*/  LDC.64 R8, c[0x0][0x5c8] ;  /* 0x00017200ff087b82 */ /* 0x009e220000000a00 */
[----:B------:R-:W-:Y:S01]  /*1090*/  ULDC UR4, c[0x0][0x28c] ;  /* 0x0000a30000047ab9 */ /* 0x000fe20000000800 */
[----:B------:R-:W-:Y:S01]  /*10a0*/  LOP3.LUT R140, R5, 0x1, RZ, 0xfc, !PT ;  /* 0x00000001058c7812 */ /* 0x000fe200078efcff */
[----:B------:R-:W-:-:S04]  /*10b0*/  UIADD3 UR4, UR4, 0x1f, URZ ;  /* 0x0000001f04047890 */ /* 0x000fc8000fffe03f */
[----:B------:R-:W-:-:S04]  /*10c0*/  USHF.R.S32.HI UR5, URZ, 0x1f, UR4 ;  /* 0x0000001f3f057899 */ /* 0x000fc80008011404 */
[----:B------:R-:W-:-:S03]  /*10d0*/  ULEA.HI UR5, UR5, UR4, URZ, 0x5 ;  /* 0x0000000405057291 */ /* 0x000fc6000f8f283f */
[----:B------:R-:W-:Y:S01]  /*10e0*/  UMOV UR4, URZ ;  /* 0x0000003f00047c82 */ /* 0x000fe20008000000 */
[----:B------:R-:W-:-:S03]  /*10f0*/  USHF.R.S32.HI UR9, URZ, 0x5, UR5 ;  /* 0x000000053f097899 */ /* 0x000fc60008011405 */
[----:B------:R-:W-:Y:S01]  /*1100*/  UMOV UR5, URZ ;  /* 0x0000003f00057c82 */ /* 0x000fe20008000000 */
[C-C-:B0-----:R-:W-:Y:S01]  /*1110*/  SHF.L.U64.HI R92, R8.reuse, 0x7, R9.reuse ;  /* 0x00000007085c7819 */ /* 0x141fe20000010209 */
[C---:B------:R-:W-:Y:S01]  /*1120*/  IMAD.SHL.U32 R91, R8.reuse, 0x80, RZ ;  /* 0x00000080085b7824 */ /* 0x040fe200078e00ff */
[C-C-:B------:R-:W-:Y:S01]  /*1130*/  SHF.L.U64.HI R90, R8.reuse, 0x3, R9.reuse ;  /* 0x00000003085a7819 */ /* 0x140fe20000010209 */
[C---:B------:R-:W-:Y:S01]  /*1140*/  IMAD.SHL.U32 R89, R8.reuse, 0x8, RZ ;  /* 0x0000000808597824 */ /* 0x040fe200078e00ff */
[C---:B------:R-:W-:Y:S01]  /*1150*/  SHF.L.U64.HI R88, R8.reuse, 0x8, R9 ;  /* 0x0000000808587819 */ /* 0x040fe20000010209 */
[----:B------:R-:W-:-:S07]  /*1160*/  IMAD.SHL.U32 R87, R8, 0x100, RZ ;  /* 0x0000010008577824 */ /* 0x000fce00078e00ff */
.L_x_40:
[----:B------:R-:W-:Y:S01]  /*1170*/  LOP3.LUT R7, R4, 0x80, RZ, 0xc0, !PT ;  /* 0x0000008004077812 */ /* 0x000fe200078ec0ff */
[----:B0-----:R-:W0:Y:S01]  /*1180*/  S2UR UR13, SR_CgaCtaId ;  /* 0x00000000000d79c3 */ /* 0x001e220000008800 */
[----:B------:R-:W-:Y:S01]  /*1190*/  UMOV UR12, 0x400 ;  /* 0x00000400000c7882 */ /* 0x000fe20000000000 */
[----:B------:R-:W-:Y:S01]  /*11a0*/  UMOV UR6, URZ ;  /* 0x0000003f00067c82 */ /* 0x000fe20008000000 */
[----:B------:R-:W-:Y:S01]  /*11b0*/  SHF.R.U32.HI R7, RZ, 0x7, R7 ;  /* 0x00000007ff077819 */ /* 0x000fe20000011607 */
[----:B------:R-:W-:Y:S01]  /*11c0*/  UMOV UR7, URZ ;  /* 0x0000003f00077c82 */ /* 0x000fe20008000000 */
[----:B------:R-:W-:Y:S01]  /*11d0*/  UMOV UR18, UR5 ;  /* 0x0000000500127c82 */ /* 0x000fe20008000000 */
[----:B------:R-:W-:Y:S01]  /*11e0*/  IMAD.MOV.U32 R86, RZ, RZ, RZ ;  /* 0x000000ffff567224 */ /* 0x000fe200078e00ff */
[----:B------:R-:W-:Y:S01]  /*11f0*/  CS2R R84, SRZ ;  /* 0x0000000000547805 */ /* 0x000fe2000001ff00 */
[----:B------:R-:W3:Y:S01]  /*1200*/  LDC R8, c[0x0][0x28c] ;  /* 0x0000a300ff087b82 */ /* 0x000ee20000000800 */
[----:B------:R-:W2:Y:S01]  /*1210*/  SHFL.IDX PT, R7, R7, RZ, 0x1f ;  /* 0x00001fff07077589 */ /* 0x000ea200000e0000 */
[----:B------:R-:W-:-:S02]  /*1220*/  CS2R R82, SRZ ;  /* 0x0000000000527805 */ /* 0x000fc4000001ff00 */
[----:B------:R-:W-:Y:S02]  /*1230*/  CS2R R80, SRZ ;  /* 0x0000000000507805 */ /* 0x000fe4000001ff00 */
[----:B------:R-:W-:Y:S02]  /*1240*/  CS2R R78, SRZ ;  /* 0x00000000004e7805 */ /* 0x000fe4000001ff00 */
[----:B------:R-:W-:Y:S02]  /*1250*/  CS2R R76, SRZ ;  /* 0x00000000004c7805 */ /* 0x000fe4000001ff00 */
[----:B------:R-:W-:Y:S01]  /*1260*/  CS2R R74, SRZ ;  /* 0x00000000004a7805 */ /* 0x000fe2000001ff00 */
[----:B-1----:R-:W-:Y:S01]  /*1270*/  IMAD.MOV.U32 R73, RZ, RZ, RZ ;  /* 0x000000ffff497224 */ /* 0x002fe200078e00ff */
[----:B------:R-:W-:Y:S02]  /*1280*/  CS2R R94, SRZ ;  /* 0x00000000005e7805 */ /* 0x000fe4000001ff00 */
[----:B------:R-:W-:-:S02]  /*1290*/  CS2R R96, SRZ ;  /* 0x0000000000607805 */ /* 0x000fc4000001ff00 */
[----:B------:R-:W-:Y:S02]  /*12a0*/  CS2R R98, SRZ ;  /* 0x0000000000627805 */ /* 0x000fe4000001ff00 */
[----:B------:R-:W-:Y:S02]  /*12b0*/  CS2R R100, SRZ ;  /* 0x0000000000647805 */ /* 0x000fe4000001ff00 */
[----:B------:R-:W-:Y:S02]  /*12c0*/  CS2R R102, SRZ ;  /* 0x0000000000667805 */ /* 0x000fe4000001ff00 */
[----:B------:R-:W-:Y:S02]  /*12d0*/  CS2R R104, SRZ ;  /* 0x0000000000687805 */ /* 0x000fe4000001ff00 */
[----:B------:R-:W-:Y:S02]  /*12e0*/  CS2R R106, SRZ ;  /* 0x00000000006a7805 */ /* 0x000fe4000001ff00 */
[----:B------:R-:W-:-:S02]  /*12f0*/  CS2R R108, SRZ ;  /* 0x00000000006c7805 */ /* 0x000fc4000001ff00 */
[----:B------:R-:W-:Y:S02]  /*1300*/  CS2R R110, SRZ ;  /* 0x00000000006e7805 */ /* 0x000fe4000001ff00 */
[----:B------:R-:W-:Y:S02]  /*1310*/  CS2R R112, SRZ ;  /* 0x0000000000707805 */ /* 0x000fe4000001ff00 */
[----:B------:R-:W-:Y:S02]  /*1320*/  CS2R R114, SRZ ;  /* 0x0000000000727805 */ /* 0x000fe4000001ff00 */
[----:B------:R-:W-:Y:S02]  /*1330*/  CS2R R116, SRZ ;  /* 0x0000000000747805 */ /* 0x000fe4000001ff00 */
[----:B------:R-:W-:Y:S02]  /*1340*/  CS2R R118, SRZ ;  /* 0x0000000000767805 */ /* 0x000fe4000001ff00 */
[----:B------:R-:W-:Y:S01]  /*1350*/  CS2R R120, SRZ ;  /* 0x0000000000787805 */ /* 0x000fe2000001ff00 */
[----:B------:R-:W-:Y:S01]  /*1360*/  IMAD.MOV.U32 R123, RZ, RZ, RZ ;  /* 0x000000ffff7b7224 */ /* 0x000fe200078e00ff */
[----:B------:R-:W-:-:S02]  /*1370*/  CS2R R124, SRZ ;  /* 0x00000000007c7805 */ /* 0x000fc4000001ff00 */
[----:B---3--:R-:W-:Y:S02]  /*1380*/  ISETP.GE.AND P0, PT, R8, 0x1, PT ;  /* 0x000000010800780c */ /* 0x008fe40003f06270 */
[----:B------:R-:W-:Y:S02]  /*1390*/  CS2R R126, SRZ ;  /* 0x00000000007e7805 */ /* 0x000fe4000001ff00 */
[----:B--2---:R-:W-:Y:S01]  /*13a0*/  R2UR UR8, R7 ;  /* 0x00000000070872ca */ /* 0x004fe200000e0000 */
[----:B------:R-:W-:Y:S01]  /*13b0*/  IMAD.MOV.U32 R129, RZ, RZ, RZ ;  /* 0x000000ffff817224 */ /* 0x000fe200078e00ff */
[----:B------:R-:W-:Y:S01]  /*13c0*/  CS2R R56, SRZ ;  /* 0x0000000000387805 */ /* 0x000fe2000001ff00 */
[----:B------:R-:W-:Y:S01]  /*13d0*/  IMAD.U32 R11, RZ, RZ, UR4 ;  /* 0x00000004ff0b7e24 */ /* 0x000fe2000f8e00ff */
        /* <DEDUP_REMOVED lines=8> */
[----:B------:R-:W-:Y:S01]  /*1460*/  CS2R R42, SRZ ;  /* 0x00000000002a7805 */ /* 0x000fe2000001ff00 */
[----:B------:R-:W-:Y:S01]  /*1470*/  ULEA.HI UR10, UR8, UR8, URZ, 0x1 ;  /* 0x00000008080a7291 */ /* 0x000fe2000f8f083f */
[----:B------:R-:W-:Y:S02]  /*1480*/  CS2R R44, SRZ ;  /* 0x00000000002c7805 */ /* 0x000fe4000001ff00 */
[----:B------:R-:W-:Y:S02]  /*1490*/  CS2R R46, SRZ ;  /* 0x00000000002e7805 */ /* 0x000fe4000001ff00 */
[----:B------:R-:W-:Y:S01]  /*14a0*/  CS2R R48, SRZ ;  /* 0x0000000000307805 */ /* 0x000fe2000001ff00 */
[----:B------:R-:W-:Y:S01]  /*14b0*/  ULOP3.LUT UR11, UR10, 0x1ffffe, URZ, 0xc0, !UPT ;  /* 0x001ffffe0a0b7892 */ /* 0x000fe2000f8ec03f */
[----:B------:R-:W-:Y:S01]  /*14c0*/  CS2R R50, SRZ ;  /* 0x0000000000327805 */ /* 0x000fe2000001ff00 */
[----:B0-----:R-:W-:Y:S01]  /*14d0*/  ULEA UR10, UR13, UR12, 0x18 ;  /* 0x0000000c0d0a7291 */ /* 0x001fe2000f8ec03f */
[----:B------:R-:W-:Y:S01]  /*14e0*/  CS2R R52, SRZ ;  /* 0x0000000000347805 */ /* 0x000fe2000001ff00 */
[----:B------:R-:W-:Y:S01]  /*14f0*/  UIADD3 UR11, UR8, -UR11, URZ ;  /* 0x8000000b080b7290 */ /* 0x000fe2000fffe03f */
[----:B------:R-:W-:-:S02]  /*1500*/  CS2R R54, SRZ ;  /* 0x0000000000367805 */ /* 0x000fc4000001ff00 */
[----:B------:R-:W-:Y:S01]  /*1510*/  CS2R R24, SRZ ;  /* 0x0000000000187805 */ /* 0x000fe2000001ff00 */
[----:B------:R-:W-:Y:S01]  /*1520*/  UMOV UR8, URZ ;  /* 0x0000003f00087c82 */ /* 0x000fe20008000000 */
[----:B------:R-:W-:Y:S01]  /*1530*/  ULEA UR11, UR11, UR10, 0xb ;  /* 0x0000000a0b0b7291 */ /* 0x000fe2000f8e583f */
[----:B------:R-:W-:Y:S02]  /*1540*/  CS2R R26, SRZ ;  /* 0x00000000001a7805 */ /* 0x000fe4000001ff00 */
[----:B------:R-:W-:Y:S02]  /*1550*/  CS2R R28, SRZ ;  /* 0x00000000001c7805 */ /* 0x000fe4000001ff00 */
[----:B------:R-:W-:Y:S01]  /*1560*/  CS2R R30, SRZ ;  /* 0x00000000001e7805 */ /* 0x000fe2000001ff00 */
[----:B------:R-:W-:Y:S01]  /*1570*/  UIADD3 UR11, UR11, 0x200, URZ ;  /* 0x000002000b0b7890 */ /* 0x000fe2000fffe03f */
[----:B------:R-:W-:Y:S02]  /*1580*/  CS2R R32, SRZ ;  /* 0x0000000000207805 */ /* 0x000fe4000001ff00 */
[----:B------:R-:W-:-:S02]  /*1590*/  CS2R R34, SRZ ;  /* 0x0000000000227805 */ /* 0x000fc4000001ff00 */
[----:B------:R-:W-:Y:S01]  /*15a0*/  CS2R R36, SRZ ;  /* 0x0000000000247805 */ /* 0x000fe2000001ff00 */
[----:B------:R-:W-:Y:S01]  /*15b0*/  USHF.R.U32.HI UR11, URZ, 0x4, UR11 ;  /* 0x000000043f0b7899 */ /* 0x000fe2000801160b */
[----:B------:R-:W-:-:S03]  /*15c0*/  CS2R R38, SRZ ;  /* 0x0000000000267805 */ /* 0x000fc6000001ff00 */
[----:B------:R-:W-:Y:S01]  /*15d0*/  ULOP3.LUT UR11, UR11, 0x3fff, URZ, 0xc0, !UPT ;  /* 0x00003fff0b0b7892 */ /* 0x000fe2000f8ec03f */
[----:B------:R-:W-:Y:S11]  /*15e0*/  @!P0 BRA `(.L_x_14) ;  /* 0x0000000400e08947 */ /* 0x000ff60003800000 */
[----:B------:R-:W-:-:S13]  /*15f0*/  ISETP.NE.AND P1, PT, R140, 0x3, PT ;  /* 0x000000038c00780c */ /* 0x000fda0003f25270 */
[----:B------:R-:W-:Y:S05]  /*1600*/  @!P1 BRA `(.L_x_15) ;  /* 0x0000000000049947 */ /* 0x000fea0003800000 */
[----:B------:R-:W-:Y:S01]  /*1610*/  BPT.TRAP 0x1 ;  /* 0x000000040000795c */ /* 0x000fe20000300000 */
.L_x_15:
[----:B------:R-:W-:Y:S01]  /*1620*/  ULEA UR7, UR5, UR10, 0x3 ;  /* 0x0000000a05077291 */ /* 0x000fe2000f8e183f */
[----:B------:R-:W-:-:S05]  /*1630*/  IMAD.U32 R7, RZ, RZ, UR4 ;  /* 0x00000004ff077e24 */ /* 0x000fca000f8e00ff */
[----:B------:R-:W-:-:S04]  /*1640*/  SHF.L.U32 R7, R7, 0x1f, RZ ;  /* 0x0000001f07077819 */ /* 0x000fc800000006ff */
[----:B------:R0:W1:Y:S01]  /*1650*/  SYNCS.PHASECHK.TRANS64.TRYWAIT P0, [UR7], R7 ;  /* 0x00000007ff0075a7 */ /* 0x0000620008000147 */
[----:B------:R-:W-:Y:S05]  /*1660*/  @!P1 BRA `(.L_x_16) ;  /* 0x0000000000049947 */ /* 0x000fea0003800000 */
[----:B------:R-:W-:Y:S01]  /*1670*/  BPT.TRAP 0x1 ;  /* 0x000000040000795c */ /* 0x000fe20000300000 */
.L_x_16:
[----:B------:R-:W-:Y:S01]  /*1680*/  UMOV UR6, 0x1 ;  /* 0x0000000100067882 */ /* 0x000fe20000000000 */
[----:B------:R-:W-:Y:S01]  /*1690*/  IMAD.MOV.U32 R86, RZ, RZ, RZ ;  /* 0x000000ffff567224 */ /* 0x000fe200078e00ff */
[----:B-1----:R-:W-:Y:S06]  /*16a0*/  @P0 BRA `(.L_x_17) ;  /* 0x0000000000080947 */ /* 0x002fec0003800000 */
[----:B------:R-:W1:Y:S02]  /*16b0*/  SYNCS.PHASECHK.TRANS64.TRYWAIT P0, [UR7], R7 ;  /* 0x00000007ff0075a7 */ /* 0x000e640008000147 */
[----:B-1----:R-:W-:Y:S05]  /*16c0*/  @!P0 BRA `(.L_x_18) ;  /* 0x0000008400548947 */ /* 0x002fea0003800000 */
.L_x_17:
[----:B------:R-:W-:Y:S01]  /*16d0*/  UIADD3 UR7, UR10, 0x33200, URZ ;  /* 0x000332000a077890 */ /* 0x000fe2000fffe03f */
[----:B------:R-:W-:Y:S01]  /*16e0*/  WARPGROUP.ARRIVE ;  /* 0x00000000000079c5 */ /* 0x000fe20000000000 */
[----:B------:R-:W-:Y:S01]  /*16f0*/  ULOP3.LUT UR12, UR11, 0x10000, URZ, 0xfc, !UPT ;  /* 0x000100000b0c7892 */ /* 0x000fe2000f8efc3f */
[----:B------:R-:W-:Y:S01]  /*1700*/  CS2R R84, SRZ ;  /* 0x0000000000547805 */ /* 0x000fe2000001ff00 */
[----:B------:R-:W-:Y:S01]  /*1710*/  USHF.R.U32.HI UR7, URZ, 0x4, UR7 ;  /* 0x000000043f077899 */ /* 0x000fe20008011607 */
[----:B------:R-:W-:Y:S01]  /*1720*/  CS2R R82, SRZ ;  /* 0x0000000000527805 */ /* 0x000fe2000001ff00 */
[----:B------:R-:W-:Y:S01]  /*1730*/  UIMAD UR12, UR5, 0x300, UR12 ;  /* 0x00000300050c78a4 */ /* 0x000fe2000f8e020c */
[----:B------:R-:W-:Y:S01]  /*1740*/  CS2R R80, SRZ ;  /* 0x0000000000507805 */ /* 0x000fe2000001ff00 */
[----:B------:R-:W-:Y:S01]  /*1750*/  ULOP3.LUT UR7, UR7, 0x3fff, URZ, 0xc0, !UPT ;  /* 0x00003fff07077892 */ /* 0x000fe2000f8ec03f */
[----:B------:R-:W-:Y:S01]  /*1760*/  CS2R R78, SRZ ;  /* 0x00000000004e7805 */ /* 0x000fe2000001ff00 */
[----:B------:R-:W-:Y:S01]  /*1770*/  UMOV UR13, 0xc0000010 ;  /* 0xc0000010000d7882 */ /* 0x000fe20000000000 */
[----:B------:R-:W-:Y:S01]  /*1780*/  UMOV UR15, 0xc0000010 ;  /* 0xc0000010000f7882 */ /* 0x000fe20000000000 */
[----:B------:R-:W-:Y:S01]  /*1790*/  ULOP3.LUT UR7, UR7, 0x10000, URZ, 0xfc, !UPT ;  /* 0x0001000007077892 */ /* 0x000fe2000f8efc3f */
[----:B------:R-:W-:Y:S01]  /*17a0*/  CS2R R76, SRZ ;  /* 0x00000000004c7805 */ /* 0x000fe2000001ff00 */
[----:B------:R-:W-:Y:S01]  /*17b0*/  UIADD3 UR8, UR12, 0x200, URZ ;  /* 0x000002000c087890 */ /* 0x000fe2000fffe03f */
[----:B------:R-:W-:Y:S01]  /*17c0*/  CS2R R74, SRZ ;  /* 0x00000000004a7805 */ /* 0x000fe2000001ff00 */
[----:B------:R-:W-:Y:S01]  /*17d0*/  ULEA UR14, UR5, UR7, 0x6 ;  /* 0x00000007050e7291 */ /* 0x000fe2000f8e303f */
[----:B------:R-:W-:Y:S01]  /*17e0*/  IMAD.MOV.U32 R73, RZ, RZ, RZ ;  /* 0x000000ffff497224 */ /* 0x000fe200078e00ff */
[----:B------:R-:W-:Y:S01]  /*17f0*/  UIADD3 UR7, UR12, 0x100, URZ ;  /* 0x000001000c077890 */ /* 0x000fe2000fffe03f */
[----:B------:R-:W-:-:S02]  /*1800*/  CS2R R94, SRZ ;  /* 0x00000000005e7805 */ /* 0x000fc4000001ff00 */
[----:B------:R-:W-:Y:S02]  /*1810*/  CS2R R96, SRZ ;  /* 0x0000000000607805 */ /* 0x000fe4000001ff00 */
[----:B------:R-:W-:Y:S02]  /*1820*/  CS2R R98, SRZ ;  /* 0x0000000000627805 */ /* 0x000fe4000001ff00 */
[----:B------:R-:W-:Y:S02]  /*1830*/  CS2R R100, SRZ ;  /* 0x0000000000647805 */ /* 0x000fe4000001ff00 */
[----:B------:R-:W-:Y:S02]  /*1840*/  CS2R R102, SRZ ;  /* 0x0000000000667805 */ /* 0x000fe4000001ff00 */
[----:B------:R-:W-:Y:S01]  /*1850*/  CS2R R104, SRZ ;  /* 0x0000000000687805 */ /* 0x000fe2000001ff00 */
[----:B------:R-:W-:Y:S01]  /*1860*/  QGMMA.64x32x32.F32.E4M3.E4M3 R56, gdesc[UR12], RZ, !UPT ;  /* 0x006000000c3879f3 */ /* 0x000fe2000c7008ff */
[----:B------:R-:W-:Y:S01]  /*1870*/  UMOV UR12, UR7 ;  /* 0x00000007000c7c82 */ /* 0x000fe20008000000 */
[----:B------:R-:W-:Y:S01]  /*1880*/  ULDC UR7, c[0x0][0x50c] ;  /* 0x0001430000077ab9 */ /* 0x000fe20000000800 */
[----:B------:R-:W-:Y:S01]  /*1890*/  UMOV UR13, 0xc0000010 ;  /* 0xc0000010000d7882 */ /* 0x000fe20000000000 */
[----:B------:R-:W-:Y:S01]  /*18a0*/  UISETP.NE.AND UP0, UPT, UR7, 0x1, UPT ;  /* 0x000000010700788c */ /* 0x000fe2000bf05270 */
[----:B------:R-:W-:Y:S01]  /*18b0*/  QGMMA.64x32x32.F32.E4M3.E4M3 R40, gdesc[UR12], RZ, !UPT ;  /* 0x006000000c2879f3 */ /* 0x000fe2000c7008ff */
[----:B------:R-:W-:Y:S01]  /*18c0*/  UMOV UR12, UR8 ;  /* 0x00000008000c7c82 */ /* 0x000fe20008000000 */
[----:B------:R-:W-:Y:S01]  /*18d0*/  UMOV UR13, 0xc0000010 ;  /* 0xc0000010000d7882 */ /* 0x000fe20000000000 */
[----:B------:R-:W-:Y:S01]  /*18e0*/  USEL UR7, URZ, 0x1, UP0 ;  /* 0x000000013f077887 */ /* 0x000fe20008000000 */
[----:B------:R-:W-:Y:S01]  /*18f0*/  QGMMA.64x32x32.F32.E4M3.E4M3 R24, gdesc[UR12], RZ, !UPT, gsb0 ;  /* 0x006000000c1879f3 */ /* 0x000fe2000c0008ff */
[----:B------:R-:W-:-:S02]  /*1900*/  CS2R R106, SRZ ;  /* 0x00000000006a7805 */ /* 0x000fc4000001ff00 */
[----:B------:R-:W-:Y:S02]  /*1910*/  CS2R R108, SRZ ;  /* 0x00000000006c7805 */ /* 0x000fe4000001ff00 */
[----:B------:R-:W-:Y:S02]  /*1920*/  CS2R R110, SRZ ;  /* 0x00000000006e7805 */ /* 0x000fe4000001ff00 */
[----:B------:R-:W-:Y:S02]  /*1930*/  CS2R R112, SRZ ;  /* 0x0000000000707805 */ /* 0x000fe4000001ff00 */
[----:B------:R-:W-:Y:S02]  /*1940*/  ISETP.NE.AND P0, PT, RZ, UR7, PT ;  /* 0x00000007ff007c0c */ /* 0x000fe4000bf05270 */
[----:B------:R-:W-:Y:S02]  /*1950*/  CS2R R114, SRZ ;  /* 0x0000000000727805 */ /* 0x000fe4000001ff00 */
[----:B------:R-:W-:-:S02]  /*1960*/  CS2R R116, SRZ ;  /* 0x0000000000747805 */ /* 0x000fc4000001ff00 */
[----:B------:R-:W-:Y:S02]  /*1970*/  CS2R R118, SRZ ;  /* 0x0000000000767805 */ /* 0x000fe4000001ff00 */
[----:B------:R-:W-:Y:S01]  /*1980*/  CS2R R120, SRZ ;  /* 0x0000000000787805 */ /* 0x000fe2000001ff00 */
[----:B------:R-:W-:Y:S01]  /*1990*/  IMAD.MOV.U32 R123, RZ, RZ, RZ ;  /* 0x000000ffff7b7224 */ /* 0x000fe200078e00ff */
[----:B------:R-:W-:Y:S02]  /*19a0*/  CS2R R124, SRZ ;  /* 0x00000000007c7805 */ /* 0x000fe4000001ff00 */
[----:B------:R-:W-:Y:S01]  /*19b0*/  CS2R R126, SRZ ;  /* 0x00000000007e7805 */ /* 0x000fe2000001ff00 */
[----:B------:R-:W-:Y:S01]  /*19c0*/  IMAD.MOV.U32 R129, RZ, RZ, RZ ;  /* 0x000000ffff817224 */ /* 0x000fe200078e00ff */
[----:B------:R-:W-:Y:S06]  /*19d0*/  @!P0 BRA `(.L_x_19) ;  /* 0x0000000000c88947 */ /* 0x000fec0003800000 */
[----:B------:R-:W-:Y:S02]  /*19e0*/  WARPGROUP.DEPBAR.LE gsb0, 0x0 ;  /* 0x00008000000079c5 */ /* 0x000fe40000010000 */
[----:B------:R-:W-:-:S01]  /*19f0*/  FADD R129, RZ, R56 ;  /* 0x00000038ff817221 */ /* 0x000fc20000000000 */
[----:B------:R-:W-:Y:S01]  /*1a00*/  FADD R126, RZ, R57 ;  /* 0x00000039ff7e7221 */ /* 0x000fe20000000000 */
        /* <DEDUP_REMOVED lines=46> */
[----:B------:R-:W-:-:S06]  /*1cf0*/  UMOV UR6, URZ ;  /* 0x0000003f00067c82 */ /* 0x000fcc0008000000 */
.L_x_19:
[----:B------:R-:W-:-:S04]  /*1d00*/  UIADD3 UR18, UR5, 0x1, URZ ;  /* 0x0000000105127890 */ /* 0x000fc8000fffe03f */
[----:B------:R-:W-:-:S04]  /*1d10*/  UISETP.NE.AND UP0, UPT, UR18, 0x11, UPT ;  /* 0x000000111200788c */ /* 0x000fc8000bf05270 */
[----:B------:R-:W-:Y:S02]  /*1d20*/  USEL UR8, URZ, 0x1, UP0 ;  /* 0x000000013f087887 */ /* 0x000fe40008000000 */
[----:B------:R-:W-:Y:S02]  /*1d30*/  USEL UR18, UR18, URZ, UP0 ;  /* 0x0000003f12127287 */ /* 0x000fe40008000000 */
[----:B------:R-:W-:-:S06]  /*1d40*/  ULOP3.LUT UR8, UR4, UR8, URZ, 0x3c, !UPT ;  /* 0x0000000804087292 */ /* 0x000fcc000f8e3c3f */
[----:B------:R-:W-:Y:S01]  /*1d50*/  IMAD.U32 R11, RZ, RZ, UR8 ;  /* 0x00000008ff0b7e24 */ /* 0x000fe2000f8e00ff */
[----:B------:R-:W-:-:S06]  /*1d60*/  UMOV UR8, 0x1 ;  /* 0x0000000100087882 */ /* 0x000fcc0000000000 */
.L_x_14:
[----:B------:R-:W-:-:S04]  /*1d70*/  UISETP.LT.AND UP0, UPT, UR9, 0x1, UPT ;  /* 0x000000010900788c */ /* 0x000fc8000bf01270 */
[----:B------:R-:W-:-:S04]  /*1d80*/  USEL UR12, UR9, 0x1, UP0 ;  /* 0x00000001090c7887 */ /* 0x000fc80008000000 */
[----:B------:R-:W-:-:S04]  /*1d90*/  UIADD3 UR12, UR9, -UR12, URZ ;  /* 0x8000000c090c7290 */ /* 0x000fc8000fffe03f */
[----:B------:R-:W-:-:S06]  /*1da0*/  UISETP.GE.AND UP0, UPT, UR12, 0x1, UPT ;  /* 0x000000010c00788c */ /* 0x000fcc000bf06270 */
[----:B------:R-:W-:-:S13]  /*1db0*/  PLOP3.LUT P0, PT, PT, PT, UP0, 0x80, 0x0 ;  /* 0x000000000000781c */ /* 0x000fda0003f0f008 */
[----:B------:R-:W-:Y:S05]  /*1dc0*/  @!P0 BRA `(.L_x_20) ;  /* 0x0000000400d08947 */ /* 0x000fea0003800000 */
[----:B01----:R-:W-:Y:S01]  /*1dd0*/  IMAD.U32 R7, RZ, RZ, UR12 ;  /* 0x0000000cff077e24 */ /* 0x003fe2000f8e00ff */
[----:B------:R-:W-:Y:S01]  /*1de0*/  UMOV UR19, UR5 ;  /* 0x0000000500137c82 */ /* 0x000fe20008000000 */
[----:B------:R-:W-:-:S05]  /*1df0*/  ULDC UR20, c[0x0][0x50c] ;  /* 0x0001430000147ab9 */ /* 0x000fca0000000800 */
.L_x_28:
[----:B------:R-:W-:-:S13]  /*1e00*/  ISETP.NE.AND P1, PT, R140, 0x3, PT ;  /* 0x000000038c00780c */ /* 0x000fda0003f25270 */
[----:B01----:R-:W-:Y:S05]  /*1e10*/  @!P1 BRA `(.L_x_21) ;  /* 0x0000000000049947 */ /* 0x003fea0003800000 */
[----:B------:R-:W-:Y:S01]  /*1e20*/  BPT.TRAP 0x1 ;  /* 0x000000040000795c */ /* 0x000fe20000300000 */
.L_x_21:
[----:B------:R-:W0:Y:S01]  /*1e30*/  S2UR UR12, SR_CgaCtaId ;  /* 0x00000000000c79c3 */ /* 0x000e220000008800 */
[----:B------:R-:W-:Y:S01]  /*1e40*/  UMOV UR10, 0x400 ;  /* 0x00000400000a7882 */ /* 0x000fe20000000000 */
[----:B------:R-:W-:Y:S01]  /*1e50*/  SHF.L.U32 R8, R11, 0x1f, RZ ;  /* 0x0000001f0b087819 */ /* 0x000fe200000006ff */
[----:B0-----:R-:W-:-:S04]  /*1e60*/  ULEA UR10, UR12, UR10, 0x18 ;  /* 0x0000000a0c0a7291 */ /* 0x001fc8000f8ec03f */
[----:B------:R-:W-:-:S09]  /*1e70*/  ULEA UR12, UR18, UR10, 0x3 ;  /* 0x0000000a120c7291 */ /* 0x000fd2000f8e183f */
[----:B------:R0:W1:Y:S01]  /*1e80*/  SYNCS.PHASECHK.TRANS64.TRYWAIT P0, [UR12], R8 ;  /* 0x00000008ff0075a7 */ /* 0x000062000800014c */
[----:B------:R-:W-:Y:S05]  /*1e90*/  @!P1 BRA `(.L_x_22) ;  /* 0x0000000000049947 */ /* 0x000fea0003800000 */
[----:B------:R-:W-:Y:S01]  /*1ea0*/  BPT.TRAP 0x1 ;  /* 0x000000040000795c */ /* 0x000fe20000300000 */
.L_x_22:
[----:B-1----:R-:W-:Y:S05]  /*1eb0*/  @P0 BRA `(.L_x_23) ;  /* 0x0000000000080947 */ /* 0x002fea0003800000 */
[----:B------:R-:W1:Y:S02]  /*1ec0*/  SYNCS.PHASECHK.TRANS64.TRYWAIT P0, [UR12], R8 ;  /* 0x00000008ff0075a7 */ /* 0x000e64000800014c */
[----:B-1----:R-:W-:Y:S05]  /*1ed0*/  @!P0 BRA `(.L_x_24) ;  /* 0x0000007c00688947 */ /* 0x002fea0003800000 */
.L_x_23:
[----:B------:R-:W-:Y:S01]  /*1ee0*/  UIADD3 UR12, UR10, 0x33200, URZ ;  /* 0x000332000a0c7890 */ /* 0x000fe2000fffe03f */
[----:B------:R-:W-:Y:S01]  /*1ef0*/  WARPGROUP.ARRIVE ;  /* 0x00000000000079c5 */ /* 0x000fe20000000000 */
[----:B------:R-:W-:Y:S02]  /*1f00*/  UISETP.NE.AND UP0, UPT, UR7, URZ, UPT ;  /* 0x0000003f0700728c */ /* 0x000fe4000bf05270 */
[----:B------:R-:W-:Y:S02]  /*1f10*/  USHF.R.U32.HI UR12, URZ, 0x4, UR12 ;  /* 0x000000043f0c7899 */ /* 0x000fe4000801160c */
[----:B------:R-:W-:Y:S02]  /*1f20*/  USEL UR8, UR8, URZ, !UP0 ;  /* 0x0000003f08087287 */ /* 0x000fe4000c000000 */
[----:B------:R-:W-:Y:S02]  /*1f30*/  ULOP3.LUT UR7, UR12, 0x3fff, URZ, 0xc0, !UPT ;  /* 0x00003fff0c077892 */ /* 0x000fe4000f8ec03f */
[----:B------:R-:W-:-:S02]  /*1f40*/  ULOP3.LUT UR12, UR11, 0x10000, URZ, 0xfc, !UPT ;  /* 0x000100000b0c7892 */ /* 0x000fc4000f8efc3f */
[----:B------:R-:W-:Y:S02]  /*1f50*/  ULOP3.LUT UR7, UR7, 0x10000, URZ, 0xfc, !UPT ;  /* 0x0001000007077892 */ /* 0x000fe4000f8efc3f */
[----:B------:R-:W-:Y:S02]  /*1f60*/  UISETP.NE.U32.AND UP0, UPT, UR8, URZ, UPT ;  /* 0x0000003f0800728c */ /* 0x000fe4000bf05070 */
[----:B------:R-:W-:Y:S02]  /*1f70*/  UIMAD UR12, UR18, 0x300, UR12 ;  /* 0x00000300120c78a4 */ /* 0x000fe4000f8e020c */
[----:B------:R-:W-:Y:S02]  /*1f80*/  ULEA UR14, UR18, UR7, 0x6 ;  /* 0x00000007120e7291 */ /* 0x000fe4000f8e303f */
[----:B------:R-:W-:Y:S02]  /*1f90*/  UIADD3 UR7, UR12, 0x100, URZ ;  /* 0x000001000c077890 */ /* 0x000fe4000fffe03f */
[----:B------:R-:W-:Y:S01]  /*1fa0*/  UIADD3 UR8, UR12, 0x200, URZ ;  /* 0x000002000c087890 */ /* 0x000fe2000fffe03f */
[----:B------:R-:W-:Y:S01]  /*1fb0*/  UMOV UR13, 0xc0000010 ;  /* 0xc0000010000d7882 */ /* 0x000fe20000000000 */
[----:B------:R-:W-:Y:S01]  /*1fc0*/  UMOV UR15, 0xc0000010 ;  /* 0xc0000010000f7882 */ /* 0x000fe20000000000 */
[----:B------:R-:W-:-:S02]  /*1fd0*/  UIADD3 UR6, UR6, 0x1, URZ ;  /* 0x0000000106067890 */ /* 0x000fc4000fffe03f */
[----:B------:R-:W-:Y:S01]  /*1fe0*/  QGMMA.64x32x32.F32.E4M3.E4M3 R56, gdesc[UR12], R56, UP0 ;  /* 0x006000000c3879f3 */ /* 0x000fe2000bf00838 */
[----:B------:R-:W-:Y:S01]  /*1ff0*/  UMOV UR12, UR7 ;  /* 0x00000007000c7c82 */ /* 0x000fe20008000000 */
[----:B------:R-:W-:Y:S02]  /*2000*/  UMOV UR13, 0xc0000010 ;  /* 0xc0000010000d7882 */ /* 0x000fe40000000000 */
[----:B------:R-:W-:Y:S01]  /*2010*/  QGMMA.64x32x32.F32.E4M3.E4M3 R40, gdesc[UR12], R40, UP0 ;  /* 0x006000000c2879f3 */ /* 0x000fe2000bf00828 */
[----:B------:R-:W-:Y:S01]  /*2020*/  UMOV UR12, UR8 ;  /* 0x00000008000c7c82 */ /* 0x000fe20008000000 */
[----:B------:R-:W-:Y:S02]  /*2030*/  UMOV UR13, 0xc0000010 ;  /* 0xc0000010000d7882 */ /* 0x000fe40000000000 */
[----:B------:R-:W-:Y:S01]  /*2040*/  QGMMA.64x32x32.F32.E4M3.E4M3 R24, gdesc[UR12], R24, UP0, gsb0 ;  /* 0x006000000c1879f3 */ /* 0x000fe2000b800818 */
[----:B------:R-:W-:-:S04]  /*2050*/  UISETP.NE.AND UP0, UPT, UR6, UR20, UPT ;  /* 0x000000140600728c */ /* 0x000fc8000bf05270 */
[----:B------:R-:W-:-:S06]  /*2060*/  USEL UR7, URZ, 0x1, UP0 ;  /* 0x000000013f077887 */ /* 0x000fcc0008000000 */
[----:B------:R-:W-:Y:S01]  /*2070*/  ISETP.NE.AND P0, PT, RZ, UR7, PT ;  /* 0x00000007ff007c0c */ /* 0x000fe2000bf05270 */
[----:B------:R-:W-:-:S12]  /*2080*/  WARPGROUP.DEPBAR.LE gsb0, 0x1 ;  /* 0x00008000000079c5 */ /* 0x000fd80000010100 */
[----:B------:R-:W-:Y:S05]  /*2090*/  @!P0 BRA `(.L_x_25) ;  /* 0x0000000000c88947 */ /* 0x000fea0003800000 */
[----:B------:R-:W-:Y:S02]  /*20a0*/  WARPGROUP.DEPBAR.LE gsb0, 0x0 ;  /* 0x00008000000079c5 */ /* 0x000fe40000010000 */
[----:B------:R-:W-:-:S01]  /*20b0*/  FADD R129, R56, R129 ;  /* 0x0000008138817221 */ /* 0x000fc20000000000 */
[----:B------:R-:W-:Y:S01]  /*20c0*/  FADD R126, R57, R126 ;  /* 0x0000007e397e7221 */ /* 0x000fe20000000000 */
        /* <DEDUP_REMOVED lines=46> */
[----:B------:R-:W-:-:S06]  /*23b0*/  UMOV UR6, URZ ;  /* 0x0000003f00067c82 */ /* 0x000fcc0008000000 */
.L_x_25:
[----:B------:R-:W-:Y:S05]  /*23c0*/  @!P1 BRA `(.L_x_26) ;  /* 0x0000000000049947 */ /* 0x000fea0003800000 */
[----:B------:R-:W-:Y:S01]  /*23d0*/  BPT.TRAP 0x1 ;  /* 0x000000040000795c */ /* 0x000fe20000300000 */
.L_x_26:
[----:B------:R-:W-:Y:S01]  /*23e0*/  ULEA UR8, UR19, UR10, 0x3 ;  /* 0x0000000a13087291 */ /* 0x000fe2000f8e183f */
[----:B------:R-:W-:-:S03]  /*23f0*/  ISETP.GT.U32.AND P0, PT, R5, 0x1, PT ;  /* 0x000000010500780c */ /* 0x000fc60003f04070 */
[----:B------:R-:W-:-:S04]  /*2400*/  UIADD3 UR8, UR8, 0x88, URZ ;  /* 0x0000008808087890 */ /* 0x000fc8000fffe03f */
[----:B------:R-:W-:-:S09]  /*2410*/  UPRMT UR8, URZ, 0x654, UR8 ;  /* 0x000006543f087896 */ /* 0x000fd20008000008 */
[----:B------:R-:W-:Y:S01]  /*2420*/  SYNCS.ARRIVE.TRANS64.RED.A1T0 RZ, [UR8], RZ ;  /* 0x000000ffffff79a7 */ /* 0x000fe20008100408 */
[----:B------:R-:W-:Y:S05]  /*2430*/  @P0 BRA `(.L_x_27) ;  /* 0x0000000000040947 */ /* 0x000fea0003800000 */
[----:B------:R-:W-:Y:S01]  /*2440*/  BPT.TRAP 0x1 ;  /* 0x000000040000795c */ /* 0x000fe20000300000 */
.L_x_27:
[----:B------:R-:W-:Y:S01]  /*2450*/  UIADD3 UR18, UR18, 0x1, URZ ;  /* 0x0000000112127890 */ /* 0x000fe2000fffe03f */
[C---:B------:R-:W-:Y:S01]  /*2460*/  ISETP.GT.AND P0, PT, R7.reuse, 0x1, PT ;  /* 0x000000010700780c */ /* 0x040fe20003f04270 */
[----:B------:R-:W-:Y:S01]  /*2470*/  UIADD3 UR19, UR19, 0x1, URZ ;  /* 0x0000000113137890 */ /* 0x000fe2000fffe03f */
[----:B------:R-:W-:Y:S01]  /*2480*/  VIADD R7, R7, 0xffffffff ;  /* 0xffffffff07077836 */ /* 0x000fe20000000000 */
[----:B------:R-:W-:Y:S02]  /*2490*/  UISETP.NE.AND UP0, UPT, UR18, 0x11, UPT ;  /* 0x000000111200788c */ /* 0x000fe4000bf05270 */
[----:B------:R-:W-:Y:S02]  /*24a0*/  UISETP.NE.AND UP1, UPT, UR19, 0x11, UPT ;  /* 0x000000111300788c */ /* 0x000fe4000bf25270 */
[----:B------:R-:W-:Y:S02]  /*24b0*/  USEL UR8, URZ, 0x1, UP0 ;  /* 0x000000013f087887 */ /* 0x000fe40008000000 */
[----:B------:R-:W-:-:S02]  /*24c0*/  USEL UR18, UR18, URZ, UP0 ;  /* 0x0000003f12127287 */ /* 0x000fc40008000000 */
[----:B------:R-:W-:Y:S02]  /*24d0*/  USEL UR19, UR19, URZ, UP1 ;  /* 0x0000003f13137287 */ /* 0x000fe40008800000 */
[----:B------:R-:W-:Y:S01]  /*24e0*/  LOP3.LUT R11, R11, UR8, RZ, 0x3c, !PT ;  /* 0x000000080b0b7c12 */ /* 0x000fe2000f8e3cff */
[----:B------:R-:W-:Y:S01]  /*24f0*/  UMOV UR8, 0x1 ;  /* 0x0000000100087882 */ /* 0x000fe20000000000 */
[----:B------:R-:W-:Y:S08]  /*2500*/  @P0 BRA `(.L_x_28) ;  /* 0xfffffff8003c0947 */ /* 0x000ff0000383ffff */
.L_x_20:
[----:B------:R-:W-:Y:S01]  /*2510*/  UISETP.NE.AND UP0, UPT, UR6, URZ, UPT ;  /* 0x0000003f0600728c */ /* 0x000fe2000bf05270 */
[----:B01----:R-:W0:Y:S03]  /*2520*/  LDC R7, c[0x0][0x28c] ;  /* 0x0000a300ff077b82 */ /* 0x003e260000000800 */
[----:B------:R-:W-:-:S06]  /*2530*/  USEL UR6, URZ, 0x1, !UP0 ;  /* 0x000000013f067887 */ /* 0x000fcc000c000000 */
[----:B------:R-:W-:Y:S02]  /*2540*/  ISETP.NE.AND P0, PT, RZ, UR6, PT ;  /* 0x00000006ff007c0c */ /* 0x000fe4000bf05270 */
[----:B0-----:R-:W-:-:S11]  /*2550*/  ISETP.GE.AND P1, PT, R7, 0x1, PT ;  /* 0x000000010700780c */ /* 0x001fd60003f26270 */
[----:B------:R-:W-:Y:S05]  /*2560*/  @!P0 BRA `(.L_x_29) ;  /* 0x0000000000c48947 */ /* 0x000fea0003800000 */
[----:B------:R-:W-:Y:S02]  /*2570*/  WARPGROUP.DEPBAR.LE gsb0, 0x0 ;  /* 0x00008000000079c5 */ /* 0x000fe40000010000 */
[----:B------:R-:W-:Y:S01]  /*2580*/  FADD R129, R56, R129 ;  /* 0x0000008138817221 */ /* 0x000fe20000000000 */
        /* <DEDUP_REMOVED lines=46> */
[----:B------:R-:W-:-:S07]  /*2870*/  FADD R86, R86, R39 ;  /* 0x0000002756567221 */ /* 0x000fce0000000000 */
.L_x_29:
[----:B------:R-:W-:Y:S02]  /*2880*/  WARPGROUP.DEPBAR.LE gsb0, 0x0 ;  /* 0x00008000000079c5 */ /* 0x000fe40000010000 */
[----:B------:R-:W-:Y:S05]  /*2890*/  @!P1 BRA `(.L_x_30) ;  /* 0x0000000000409947 */ /* 0x000fea0003800000 */
[----:B------:R-:W-:-:S13]  /*28a0*/  ISETP.NE.AND P0, PT, R140, 0x3, PT ;  /* 0x000000038c00780c */ /* 0x000fda0003f05270 */
[----:B------:R-:W-:Y:S05]  /*28b0*/  @!P0 BRA `(.L_x_31) ;  /* 0x0000000000048947 */ /* 0x000fea0003800000 */
[----:B------:R-:W-:Y:S01]  /*28c0*/  BPT.TRAP 0x1 ;  /* 0x000000040000795c */ /* 0x000fe20000300000 */
.L_x_31:
[----:B------:R-:W-:Y:S01]  /*28d0*/  UISETP.LT.AND UP0, UPT, UR9, 0x1, UPT ;  /* 0x000000010900788c */ /* 0x000fe2000bf01270 */
[----:B------:R-:W-:-:S03]  /*28e0*/  ISETP.GT.U32.AND P0, PT, R5, 0x1, PT ;  /* 0x000000010500780c */ /* 0x000fc60003f04070 */
[----:B------:R-:W-:-:S04]  /*28f0*/  USEL UR8, UR9, 0x1, UP0 ;  /* 0x0000000109087887 */ /* 0x000fc80008000000 */
[----:B------:R-:W-:-:S04]  /*2900*/  UIADD3 UR8, UR5, UR9, -UR8 ;  /* 0x0000000905087290 */ /* 0x000fc8000fffe808 */
[----:B------:R-:W-:-:S04]  /*2910*/  UIMAD.WIDE.U32 UR6, UR8, -0xf0f0f0f, URZ ;  /* 0xf0f0f0f1080678a5 */ /* 0x000fc8000f8e003f */
[----:B------:R-:W-:-:S04]  /*2920*/  USHF.R.U32.HI UR6, URZ, 0x4, UR7 ;  /* 0x000000043f067899 */ /* 0x000fc80008011607 */
[----:B------:R-:W-:-:S04]  /*2930*/  UIMAD UR8, UR6, -0x11, UR8 ;  /* 0xffffffef060878a4 */ /* 0x000fc8000f8e0208 */
[----:B------:R-:W-:-:S04]  /*2940*/  ULEA UR8, UR8, UR10, 0x3 ;  /* 0x0000000a08087291 */ /* 0x000fc8000f8e183f */
[----:B------:R-:W-:-:S04]  /*2950*/  UIADD3 UR8, UR8, 0x88, URZ ;  /* 0x0000008808087890 */ /* 0x000fc8000fffe03f */
[----:B------:R-:W-:-:S09]  /*2960*/  UPRMT UR8, URZ, 0x654, UR8 ;  /* 0x000006543f087896 */ /* 0x000fd20008000008 */
[----:B------:R-:W-:Y:S01]  /*2970*/  SYNCS.ARRIVE.TRANS64.RED.A1T0 RZ, [UR8], RZ ;  /* 0x000000ffffff79a7 */ /* 0x000fe20008100408 */
[----:B------:R-:W-:Y:S05]  /*2980*/  @P0 BRA `(.L_x_30) ;  /* 0x0000000000040947 */ /* 0x000fea0003800000 */
[----:B------:R-:W-:Y:S01]  /*2990*/  BPT.TRAP 0x1 ;  /* 0x000000040000795c */ /* 0x000fe20000300000 */
.L_x_30:
[--C-:B------:R-:W-:Y:S01]  /*29a0*/  SHF.R.U32.HI R7, RZ, 0x2, R4.reuse ;  /* 0x00000002ff077819 */ /* 0x100fe20000011604 */
[----:B------:R-:W0:Y:S01]  /*29b0*/  LDC R16, c[0x0][0x288] ;  /* 0x0000a200ff107b82 */ /* 0x000e220000000800 */
[----:B------:R-:W-:Y:S01]  /*29c0*/  SHF.R.U32.HI R11, RZ, 0x7, R4 ;  /* 0x00000007ff0b7819 */ /* 0x000fe20000011604 */
[----:B------:R-:W-:Y:S01]  /*29d0*/  ULDC.64 UR6, c[0x0][0x5d0] ;  /* 0x0001740000067ab9 */ /* 0x000fe20000000a00 */
[----:B------:R-:W-:Y:S01]  /*29e0*/  LOP3.LUT R8, R7, 0x7, RZ, 0xc0, !PT ;  /* 0x0000000707087812 */ /* 0x000fe200078ec0ff */
[----:B------:R-:W-:Y:S01]  /*29f0*/  IMAD.SHL.U32 R57, R12, 0x20, RZ ;  /* 0x000000200c397824 */ /* 0x000fe200078e00ff */
[----:B------:R-:W-:Y:S01]  /*2a00*/  LOP3.LUT R7, R11, 0x1, RZ, 0xc0, !PT ;  /* 0x000000010b077812 */ /* 0x000fe200078ec0ff */
[----:B------:R-:W-:Y:S01]  /*2a10*/  UIADD3 UR5, UR9, UR5, URZ ;  /* 0x0000000509057290 */ /* 0x000fe2000fffe03f */
[----:B------:R-:W-:Y:S01]  /*2a20*/  LOP3.LUT R9, R4, 0x60, RZ, 0xc0, !PT ;  /* 0x0000006004097812 */ /* 0x000fe200078ec0ff */
[----:B------:R-:W-:Y:S01]  /*2a30*/  UISETP.GE.U32.AND UP1, UPT, UR9, 0x11, UPT ;  /* 0x000000110900788c */ /* 0x000fe2000bf26070 */
[----:B------:R-:W-:Y:S01]  /*2a40*/  SHF.R.S32.HI R18, RZ, 0x1f, R10 ;  /* 0x0000001fff127819 */ /* 0x000fe2000001140a */
[----:B------:R-:W-:Y:S01]  /*2a50*/  IMAD.SHL.U32 R17, R7, 0x40, RZ ;  /* 0x0000004007117824 */ /* 0x000fe200078e00ff */
[----:B------:R-:W-:Y:S01]  /*2a60*/  SHF.R.U32.HI R11, RZ, 0x1, R9 ;  /* 0x00000001ff0b7819 */ /* 0x000fe20000011609 */
[----:B------:R-:W-:Y:S01]  /*2a70*/  UISETP.GT.U32.AND UP0, UPT, UR5, 0x10, UPT ;  /* 0x000000100500788c */ /* 0x000fe2000bf04070 */
[----:B------:R-:W-:Y:S01]  /*2a80*/  IMAD.MOV.U32 R56, RZ, RZ, -0x1 ;  /* 0xffffffffff387424 */ /* 0x000fe200078e00ff */
[----:B------:R-:W-:Y:S01]  /*2a90*/  ULDC UR10, c[0x0][0x284] ;  /* 0x0000a100000a7ab9 */ /* 0x000fe20000000800 */
[--C-:B------:R-:W-:Y:S01]  /*2aa0*/  IADD3 R14, RZ, -R11, -R8.reuse ;  /* 0x8000000bff0e7210 */ /* 0x100fe20007ffe808 */
[----:B------:R-:W-:Y:S01]  /*2ab0*/  UISETP.LT.U32.AND UP0, UPT, UR9, 0x11, UP0 ;  /* 0x000000110900788c */ /* 0x000fe20008701070 */
[----:B------:R-:W-:Y:S01]  /*2ac0*/  LOP3.LUT R17, R17, 0x40, R8, 0xe2, !PT ;  /* 0x0000004011117812 */ /* 0x000fe200078ee208 */
[----:B------:R-:W-:Y:S01]  /*2ad0*/  IMAD.WIDE R8, R6, 0x180, RZ ;  /* 0x0000018006087825 */ /* 0x000fe200078e02ff */
[----:B------:R-:W-:Y:S01]  /*2ae0*/  ULDC.64 UR12, c[0x0][0x5c8] ;  /* 0x00017200000c7ab9 */ /* 0x000fe20000000a00 */
[----:B------:R-:W-:-:S02]  /*2af0*/  USEL UR8, URZ, 0x1, !UP0 ;  /* 0x000000013f087887 */ /* 0x000fc4000c000000 */
[----:B------:R-:W-:Y:S01]  /*2b00*/  IMAD R58, R7, -0x40, R14 ;  /* 0xffffffc0073a7824 */ /* 0x000fe200078e020e */
[----:B------:R-:W-:Y:S01]  /*2b10*/  LOP3.LUT R17, R8, R17, R11, 0xfe, !PT ;  /* 0x0000001108117212 */ /* 0x000fe200078efe0b */
[----:B------:R-:W-:Y:S01]  /*2b20*/  IMAD.SHL.U32 R14, R4, 0x2, RZ ;  /* 0x00000002040e7824 */ /* 0x000fe200078e00ff */
[C---:B0-----:R-:W-:Y:S01]  /*2b30*/  ISETP.GE.AND P0, PT, R57.reuse, R16, PT ;  /* 0x000000103900720c */ /* 0x041fe20003f06270 */
[----:B------:R-:W-:Y:S01]  /*2b40*/  IMAD R11, R18, UR6, RZ ;  /* 0x00000006120b7c24 */ /* 0x000fe2000f8e02ff */
[----:B------:R-:W-:Y:S01]  /*2b50*/  LOP3.LUT R7, R4, 0x3, RZ, 0xc0, !PT ;  /* 0x0000000304077812 */ /* 0x000fe200078ec0ff */
[----:B------:R-:W-:Y:S01]  /*2b60*/  ULOP3.LUT UR4, UR4, UR8, URZ, 0x3c, !UPT ;  /* 0x0000000804047292 */ /* 0x000fe2000f8e3c3f */
[----:B------:R-:W-:Y:S01]  /*2b70*/  LOP3.LUT R14, R57, 0x6, R14, 0xf8, !PT ;  /* 0x00000006390e7812 */ /* 0x000fe200078ef80e */
[----:B------:R-:W-:Y:S02]  /*2b80*/  IMAD R19, R10, UR7, R11 ;  /* 0x000000070a137c24 */ /* 0x000fe4000f8e020b */
[----:B------:R-:W-:Y:S01]  /*2b90*/  IMAD R11, R6, 0x180, RZ ;  /* 0x00000180060b7824 */ /* 0x000fe200078e02ff */
[----:B------:R-:W-:Y:S01]  /*2ba0*/  SHF.R.S32.HI R15, RZ, 0x1f, R14 ;  /* 0x0000001fff0f7819 */ /* 0x000fe2000001140e */
[----:B------:R-:W-:-:S02]  /*2bb0*/  IMAD R6, R7, -0x2, R16 ;  /* 0xfffffffe07067824 */ /* 0x000fc400078e0210 */
[----:B------:R-:W-:Y:S01]  /*2bc0*/  IMAD R16, R9, UR12, RZ ;  /* 0x0000000c09107c24 */ /* 0x000fe2000f8e02ff */
[C---:B------:R-:W-:Y:S01]  /*2bd0*/  ISETP.GE.OR P0, PT, R11.reuse, UR10, P0 ;  /* 0x0000000a0b007c0c */ /* 0x040fe20008706670 */
[----:B------:R-:W-:Y:S01]  /*2be0*/  IMAD.WIDE.U32 R12, R10, UR6, R14 ;  /* 0x000000060a0c7c25 */ /* 0x000fe2000f8e000e */
[----:B------:R-:W-:Y:S01]  /*2bf0*/  @UP1 UIMAD.WIDE.U32 UR6, UR5, -0xf0f0f0f, URZ ;  /* 0xf0f0f0f1050618a5 */ /* 0x000fe2000f8e003f */
[----:B------:R-:W-:Y:S02]  /*2c00*/  IADD3 R58, -R11, UR10, R58 ;  /* 0x0000000a0b3a7c10 */ /* 0x000fe4000fffe13a */
[----:B------:R-:W-:Y:S01]  /*2c10*/  IMAD.IADD R13, R13, 0x1, R19 ;  /* 0x000000010d0d7824 */ /* 0x000fe200078e0213 */
[----:B------:R-:W-:Y:S01]  /*2c20*/  @UP1 USHF.R.U32.HI UR6, URZ, 0x4, UR7 ;  /* 0x000000043f061899 */ /* 0x000fe20008011607 */
[----:B------:R-:W-:Y:S02]  /*2c30*/  IMAD.IADD R57, R6, 0x1, -R57 ;  /* 0x0000000106397824 */ /* 0x000fe400078e0a39 */
[C---:B------:R-:W-:Y:S01]  /*2c40*/  IMAD R59, R17.reuse, UR13, R16 ;  /* 0x0000000d113b7c24 */ /* 0x040fe2000f8e0210 */
[----:B------:R-:W-:Y:S01]  /*2c50*/  @UP1 ULOP3.LUT UR4, UR4, 0x1, UR6, 0x78, !UPT ;  /* 0x0000000104041892 */ /* 0x000fe2000f8e7806 */
[----:B------:R-:W-:-:S02]  /*2c60*/  IMAD.WIDE.U32 R6, R17, UR12, R12 ;  /* 0x0000000c11067c25 */ /* 0x000fc4000f8e000c */
[----:B------:R-:W-:Y:S09]  /*2c70*/  @P0 BRA `(.L_x_32) ;  /* 0x0000004800c80947 */ /* 0x000ff20003800000 */
[----:B----45:R-:W-:Y:S01]  /*2c80*/  FSETP.NEU.AND P0, PT, R93, RZ, PT ;  /* 0x000000ff5d00720b */ /* 0x030fe20003f0d000 */
[----:B------:R-:W-:Y:S01]  /*2c90*/  BSSY B0, `(.L_x_32) ;  /* 0x00004b0000007945 */ /* 0x000fe20003800000 */
[----:B------:R-:W-:-:S11]  /*2ca0*/  IMAD.IADD R59, R7, 0x1, R59 ;  /* 0x00000001073b7824 */ /* 0x000fd600078e023b */
[----:B------:R-:W-:Y:S05]  /*2cb0*/  @!P0 BRA `(.L_x_33) ;  /* 0x0000002c002c8947 */ /* 0x000fea0003800000 */
[----:B------:R-:W-:Y:S01]  /*2cc0*/  ULDC.64 UR6, c[0x0][0x5b8] ;  /* 0x00016e0000067ab9 */ /* 0x000fe20000000a00 */
[----:B------:R-:W-:Y:S01]  /*2cd0*/  ISETP.GE.AND P1, PT, R58, 0x1, PT ;  /* 0x000000013a00780c */ /* 0x000fe20003f26270 */
[----:B------:R-:W-:Y:S01]  /*2ce0*/  IMAD R11, R18, UR6, RZ ;  /* 0x00000006120b7c24 */ /* 0x000fe2000f8e02ff */
[----:B------:R-:W-:Y:S01]  /*2cf0*/  ULDC.64 UR10, c[0x0][0x5a8] ;  /* 0x00016a00000a7ab9 */ /* 0x000fe20000000a00 */
[----:B------:R-:W-:Y:S01]  /*2d00*/  IMAD.WIDE.U32 R14, R10, UR6, R14 ;  /* 0x000000060a0e7c25 */ /* 0x000fe2000f8e000e */
[----:B------:R-:W-:-:S03]  /*2d10*/  ISETP.LT.OR P3, PT, R57, 0x1, !P1 ;  /* 0x000000013900780c */ /* 0x000fc60004f61670 */
[----:B------:R-:W-:Y:S01]  /*2d20*/  IMAD R11, R10, UR7, R11 ;  /* 0x000000070a0b7c24 */ /* 0x000fe2000f8e020b */
[----:B------:R-:W-:Y:S01]  /*2d30*/  ULDC.64 UR6, c[0x0][0x5b0] ;  /* 0x00016c0000067ab9 */ /* 0x000fe20000000a00 */
[----:B------:R-:W-:Y:S02]  /*2d40*/  IMAD.MOV.U32 R10, RZ, RZ, R14 ;  /* 0x000000ffff0a7224 */ /* 0x000fe400078e000e */
[----:B------:R-:W-:Y:S02]  /*2d50*/  IMAD.IADD R11, R15, 0x1, R11 ;  /* 0x000000010f0b7824 */ /* 0x000fe400078e020b */
[----:B------:R-:W-:Y:S02]  /*2d60*/  IMAD R8, R9, UR6, RZ ;  /* 0x0000000609087c24 */ /* 0x000fe4000f8e02ff */
[----:B------:R-:W-:-:S04]  /*2d70*/  IMAD.WIDE.U32 R12, R17, UR6, R10 ;  /* 0x00000006110c7c25 */ /* 0x000fc8000f8e000a */
[--C-:B------:R-:W-:Y:S01]  /*2d80*/  IMAD R15, R17, UR7, R8.reuse ;  /* 0x00000007110f7c24 */ /* 0x100fe2000f8e0208 */
[----:B------:R-:W-:Y:S02]  /*2d90*/  IADD3 R12, P0, R12, UR10, RZ ;  /* 0x0000000a0c0c7c10 */ /* 0x000fe4000ff1e0ff */
[----:B------:R-:W-:Y:S02]  /*2da0*/  PRMT R8, RZ, 0x7610, R8 ;  /* 0x00007610ff087816 */ /* 0x000fe40000000008 */
[----:B------:R-:W-:Y:S02]  /*2db0*/  IADD3.X R13, R13, UR11, R15, P0, !PT ;  /* 0x0000000b0d0d7c10 */ /* 0x000fe400087fe40f */
[----:B------:R-:W0:Y:S03]  /*2dc0*/  @!P3 LDC.64 R14, c[0x0][0x5c0] ;  /* 0x00017000ff0ebb82 */ /* 0x000e260000000a00 */
[----:B------:R-:W2:Y:S01]  /*2dd0*/  @!P3 LDG.E.U8 R8, desc[UR16][R12.64] ;  /* 0x000000100c08b981 */ /* 0x000ea2000c1e1100 */
[----:B------:R-:W-:-:S13]  /*2de0*/  ISETP.LT.OR P2, PT, R57, 0x2, !P1 ;  /* 0x000000023900780c */ /* 0x000fda0004f41670 */
[----:B------:R-:W1:Y:S01]  /*2df0*/  @!P2 LDC.64 R24, c[0x0][0x5c0] ;  /* 0x00017000ff18ab82 */ /* 0x000e620000000a00 */
[----:B0-----:R-:W-:-:S05]  /*2e00*/  @!P3 IADD3 R14, P0, R6, R14, RZ ;  /* 0x0000000e060eb210 */ /* 0x001fca0007f1e0ff */
[----:B------:R-:W-:Y:S01]  /*2e10*/  @!P3 IMAD.X R15, R59, 0x1, R15, P0 ;  /* 0x000000013b0fb824 */ /* 0x000fe200000e060f */
[----:B--2---:R-:W-:-:S04]  /*2e20*/  LOP3.LUT R8, R8, 0xff, RZ, 0xc0, !PT ;  /* 0x000000ff08087812 */ /* 0x004fc800078ec0ff */
[----:B------:R-:W-:-:S05]  /*2e30*/  F2FP.F16.E4M3.UNPACK_B R8, R8 ;  /* 0x00000008ff08723e */ /* 0x000fca00020006ff */
[----:B------:R-:W-:-:S05]  /*2e40*/  HADD2.F32 R8, -RZ, R8.H0_H0 ;  /* 0x20000008ff087230 */ /* 0x000fca0000004100 */
[----:B------:R-:W-:-:S04]  /*2e50*/  FMUL R8, R8, R93 ;  /* 0x0000005d08087220 */ /* 0x000fc80000400000 */
[----:B------:R-:W-:-:S05]  /*2e60*/  FFMA R8, R129, R72, R8 ;  /* 0x0000004881087223 */ /* 0x000fca0000000008 */
[----:B------:R-:W-:Y:S02]  /*2e70*/  F2FP.SATFINITE.E4M3.F32.PACK_AB_MERGE_C R23, RZ, R8, RZ ;  /* 0x00000008ff17723e */ /* 0x000fe400048070ff */
[----:B------:R-:W-:-:S03]  /*2e80*/  PRMT R8, RZ, 0x7610, R8 ;  /* 0x00007610ff087816 */ /* 0x000fc60000000008 */
[----:B------:R0:W-:Y:S04]  /*2e90*/  @!P3 STG.E.U8 desc[UR16][R14.64], R23 ;  /* 0x000000170e00b986 */ /* 0x0001e8000c101110 */
[----:B------:R-:W2:Y:S01]  /*2ea0*/  @!P2 LDG.E.U8 R8, desc[UR16][R12.64+0x1] ;  /* 0x000001100c08a981 */ /* 0x000ea2000c1e1100 */
[----:B------:R-:W-:Y:S02]  /*2eb0*/  IADD3 R21, P0, R17, 0x8, RZ ;  /* 0x0000000811157810 */ /* 0x000fe40007f1e0ff */
[----:B-1----:R-:W-:-:S03]  /*2ec0*/  @!P2 IADD3 R20, P5, R6, R24, RZ ;  /* 0x000000180614a210 */ /* 0x002fc60007fbe0ff */
[----:B------:R-:W-:Y:S01]  /*2ed0*/  IMAD.X R16, RZ, RZ, R9, P0 ;  /* 0x000000ffff107224 */ /* 0x000fe200000e0609 */
[----:B------:R-:W-:Y:S01]  /*2ee0*/  ISETP.GE.AND P0, PT, R58, 0x9, PT ;  /* 0x000000093a00780c */ /* 0x000fe20003f06270 */
[----:B0-----:R-:W-:-:S03]  /*2ef0*/  IMAD.WIDE.U32 R14, R21, UR6, R10 ;  /* 0x00000006150e7c25 */ /* 0x001fc6000f8e000a */
[----:B------:R-:W-:Y:S01]  /*2f00*/  ISETP.LT.OR P3, PT, R57, 0x1, !P0 ;  /* 0x000000013900780c */ /* 0x000fe20004761670 */
[----:B------:R-:W-:Y:S01]  /*2f10*/  IMAD R16, R16, UR6, RZ ;  /* 0x0000000610107c24 */ /* 0x000fe2000f8e02ff */
[----:B------:R-:W-:-:S03]  /*2f20*/  IADD3 R14, P4, R14, UR10, RZ ;  /* 0x0000000a0e0e7c10 */ /* 0x000fc6000ff9e0ff */
[----:B------:R-:W-:Y:S02]  /*2f30*/  IMAD R23, R21, UR7, R16 ;  /* 0x0000000715177c24 */ /* 0x000fe4000f8e0210 */
[----:B------:R-:W-:-:S03]  /*2f40*/  @!P2 IMAD.X R21, R59, 0x1, R25, P5 ;  /* 0x000000013b15a824 */ /* 0x000fc600028e0619 */
[----:B------:R-:W-:Y:S02]  /*2f50*/  IADD3.X R15, R15, UR11, R23, P4, !PT ;  /* 0x0000000b0f0f7c10 */ /* 0x000fe4000a7fe417 */
[----:B--2---:R-:W-:-:S04]  /*2f60*/  LOP3.LUT R8, R8, 0xff, RZ, 0xc0, !PT ;  /* 0x000000ff08087812 */ /* 0x004fc800078ec0ff */
[----:B------:R-:W-:-:S05]  /*2f70*/  F2FP.F16.E4M3.UNPACK_B R8, R8 ;  /* 0x00000008ff08723e */ /* 0x000fca00020006ff */
[----:B------:R-:W-:-:S05]  /*2f80*/  HADD2.F32 R8, -RZ, R8.H0_H0 ;  /* 0x20000008ff087230 */ /* 0x000fca0000004100 */
[----:B------:R-:W-:Y:S01]  /*2f90*/  FMUL R19, R8, R93 ;  /* 0x0000005d08137220 */ /* 0x000fe20000400000 */
[----:B------:R-:W-:-:S03]  /*2fa0*/  PRMT R8, RZ, 0x7610, R8 ;  /* 0x00007610ff087816 */ /* 0x000fc60000000008 */
[----:B------:R-:W-:-:S05]  /*2fb0*/  FFMA R19, R126, R72, R19 ;  /* 0x000000487e137223 */ /* 0x000fca0000000013 */
[----:B------:R-:W-:Y:S02]  /*2fc0*/  F2FP.SATFINITE.E4M3.F32.PACK_AB_MERGE_C R25, RZ, R19, RZ ;  /* 0x00000013ff19723e */ /* 0x000fe400048070ff */
[----:B------:R-:W0:Y:S03]  /*2fd0*/  @!P3 LDC.64 R18, c[0x0][0x5c0] ;  /* 0x00017000ff12bb82 */ /* 0x000e260000000a00 */
[----:B------:R1:W-:Y:S04]  /*2fe0*/  @!P2 STG.E.U8 desc[UR16][R20.64+0x1], R25 ;  /* 0x000001191400a986 */ /* 0x0003e8000c101110 */
[----:B------:R-:W2:Y:S01]  /*2ff0*/  @!P3 LDG.E.U8 R8, desc[UR16][R14.64] ;  /* 0x000000100e08b981 */ /* 0x000ea2000c1e1100 */
[----:B------:R-:W-:-:S13]  /*3000*/  ISETP.LT.OR P2, PT, R57, 0x2, !P0 ;  /* 0x000000023900780c */ /* 0x000fda0004741670 */
[----:B-1----:R-:W1:Y:S01]  /*3010*/  @!P2 LDC.64 R24, c[0x0][0x5c0] ;  /* 0x00017000ff18ab82 */ /* 0x002e620000000a00 */
[----:B0-----:R-:W-:-:S04]  /*3020*/  @!P3 IADD3 R18, P4, P5, R6, R18, R89 ;  /* 0x000000120612b210 */ /* 0x001fc80007d9e059 */
[----:B------:R-:W-:Y:S02]  /*3030*/  @!P3 IADD3.X R19, R59, R19, R90, P4, P5 ;  /* 0x000000133b13b210 */ /* 0x000fe400027ea45a */
        /* <DEDUP_REMOVED lines=9> */
[----:B------:R-:W-:Y:S02]  /*30d0*/  ISETP.LT.OR P3, PT, R57, 0x9, !P1 ;  /* 0x000000093900780c */ /* 0x000fe40004f61670 */
[----:B-1----:R-:W-:-:S11]  /*30e0*/  @!P2 IADD3 R20, P4, P5, R6, R24, R89 ;  /* 0x000000180614a210 */ /* 0x002fd60007d9e059 */
[----:B0-----:R-:W0:Y:S01]  /*30f0*/  @!P3 LDC.64 R18, c[0x0][0x5c0] ;  /* 0x00017000ff12bb82 */ /* 0x001e220000000a00 */
[----:B--2---:R-:W-:-:S04]  /*3100*/  LOP3.LUT R8, R8, 0xff, RZ, 0xc0, !PT ;  /* 0x000000ff08087812 */ /* 0x004fc800078ec0ff */
[----:B------:R-:W-:-:S05]  /*3110*/  F2FP.F16.E4M3.UNPACK_B R8, R8 ;  /* 0x00000008ff08723e */ /* 0x000fca00020006ff */
[----:B------:R-:W-:-:S05]  /*3120*/  HADD2.F32 R8, -RZ, R8.H0_H0 ;  /* 0x20000008ff087230 */ /* 0x000fca0000004100 */
[----:B------:R-:W-:Y:S01]  /*3130*/  FMUL R21, R8, R93 ;  /* 0x0000005d08157220 */ /* 0x000fe20000400000 */
[----:B------:R-:W-:-:S03]  /*3140*/  PRMT R8, RZ, 0x7610, R8 ;  /* 0x00007610ff087816 */ /* 0x000fc60000000008 */
[----:B------:R-:W-:Y:S01]  /*3150*/  FFMA R124, R124, R72, R21 ;  /* 0x000000487c7c7223 */ /* 0x000fe20000000015 */
[----:B------:R-:W-:-:S04]  /*3160*/  @!P2 IADD3.X R21, R59, R25, R90, P4, P5 ;  /* 0x000000193b15a210 */ /* 0x000fc800027ea45a */
[----:B------:R-:W-:-:S05]  /*3170*/  F2FP.SATFINITE.E4M3.F32.PACK_AB_MERGE_C R23, RZ, R124, RZ ;  /* 0x0000007cff17723e */ /* 0x000fca00048070ff */
[----:B------:R1:W-:Y:S04]  /*3180*/  @!P2 STG.E.U8 desc[UR16][R20.64+0x1], R23 ;  /* 0x000001171400a986 */ /* 0x0003e8000c101110 */
[----:B------:R-:W2:Y:S01]  /*3190*/  @!P3 LDG.E.U8 R8, desc[UR16][R12.64+0x8] ;  /* 0x000008100c08b981 */ /* 0x000ea2000c1e1100 */
[----:B------:R-:W-:Y:S02]  /*31a0*/  ISETP.LT.OR P2, PT, R57, 0xa, !P1 ;  /* 0x0000000a3900780c */ /* 0x000fe40004f41670 */
[----:B0-----:R-:W-:-:S05]  /*31b0*/  @!P3 IADD3 R18, P4, R6, R18, RZ ;  /* 0x000000120612b210 */ /* 0x001fca0007f9e0ff */
[----:B------:R-:W-:-:S06]  /*31c0*/  @!P3 IMAD.X R19, R59, 0x1, R19, P4 ;  /* 0x000000013b13b824 */ /* 0x000fcc00020e0613 */
[----:B------:R-:W0:Y:S01]  /*31d0*/  @!P2 LDC.64 R24, c[0x0][0x5c0] ;  /* 0x00017000ff18ab82 */ /* 0x000e220000000a00 */
[----:B--2---:R-:W-:-:S04]  /*31e0*/  LOP3.LUT R8, R8, 0xff, RZ, 0xc0, !PT ;  /* 0x000000ff08087812 */ /* 0x004fc800078ec0ff */
[----:B------:R-:W-:-:S05]  /*31f0*/  F2FP.F16.E4M3.UNPACK_B R8, R8 ;  /* 0x00000008ff08723e */ /* 0x000fca00020006ff */
[----:B------:R-:W-:-:S05]  /*3200*/  HADD2.F32 R8, -RZ, R8.H0_H0 ;  /* 0x20000008ff087230 */ /* 0x000fca0000004100 */
[----:B------:R-:W-:-:S04]  /*3210*/  FMUL R8, R8, R93 ;  /* 0x0000005d08087220 */ /* 0x000fc80000400000 */
[----:B------:R-:W-:-:S05]  /*3220*/  FFMA R8, R125, R72, R8 ;  /* 0x000000487d087223 */ /* 0x000fca0000000008 */
[----:B-1----:R-:W-:Y:S02]  /*3230*/  F2FP.SATFINITE.E4M3.F32.PACK_AB_MERGE_C R23, RZ, R8, RZ ;  /* 0x00000008ff17723e */ /* 0x002fe400048070ff */
[----:B------:R-:W-:-:S03]  /*3240*/  PRMT R8, RZ, 0x7610, R8 ;  /* 0x00007610ff087816 */ /* 0x000fc60000000008 */
[----:B------:R1:W-:Y:S04]  /*3250*/  @!P3 STG.E.U8 desc[UR16][R18.64+0x8], R23 ;  /* 0x000008171200b986 */ /* 0x0003e8000c101110 */
[----:B------:R-:W2:Y:S01]  /*3260*/  @!P2 LDG.E.U8 R8, desc[UR16][R12.64+0x9] ;  /* 0x000009100c08a981 */ /* 0x000ea2000c1e1100 */
[----:B------:R-:W-:Y:S02]  /*3270*/  ISETP.LT.OR P3, PT, R57, 0x9, !P0 ;  /* 0x000000093900780c */ /* 0x000fe40004761670 */
[----:B0-----:R-:W-:-:S11]  /*3280*/  @!P2 IADD3 R20, P4, R6, R24, RZ ;  /* 0x000000180614a210 */ /* 0x001fd60007f9e0ff */
[----:B-1----:R-:W0:Y:S01]  /*3290*/  @!P3 LDC.64 R18, c[0x0][0x5c0] ;  /* 0x00017000ff12bb82 */ /* 0x002e220000000a00 */
[----:B--2---:R-:W-:-:S04]  /*32a0*/  LOP3.LUT R8, R8, 0xff, RZ, 0xc0, !PT ;  /* 0x000000ff08087812 */ /* 0x004fc800078ec0ff */
[----:B------:R-:W-:-:S05]  /*32b0*/  F2FP.F16.E4M3.UNPACK_B R8, R8 ;  /* 0x00000008ff08723e */ /* 0x000fca00020006ff */
[----:B------:R-:W-:-:S05]  /*32c0*/  HADD2.F32 R8, -RZ, R8.H0_H0 ;  /* 0x20000008ff087230 */ /* 0x000fca0000004100 */
[----:B------:R-:W-:Y:S01]  /*32d0*/  FMUL R21, R8, R93 ;  /* 0x0000005d08157220 */ /* 0x000fe20000400000 */
[----:B------:R-:W-:-:S03]  /*32e0*/  PRMT R8, RZ, 0x7610, R8 ;  /* 0x00007610ff087816 */ /* 0x000fc60000000008 */
[----:B------:R-:W-:Y:S01]  /*32f0*/  FFMA R120, R120, R72, R21 ;  /* 0x0000004878787223 */ /* 0x000fe20000000015 */
[----:B------:R-:W-:-:S04]  /*3300*/  @!P2 IMAD.X R21, R59, 0x1, R25, P4 ;  /* 0x000000013b15a824 */ /* 0x000fc800020e0619 */
[----:B------:R-:W-:-:S05]  /*3310*/  F2FP.SATFINITE.E4M3.F32.PACK_AB_MERGE_C R23, RZ, R120, RZ ;  /* 0x00000078ff17723e */ /* 0x000fca00048070ff */
[----:B------:R1:W-:Y:S04]  /*3320*/  @!P2 STG.E.U8 desc[UR16][R20.64+0x9], R23 ;  /* 0x000009171400a986 */ /* 0x0003e8000c101110 */
[----:B------:R-:W2:Y:S01]  /*3330*/  @!P3 LDG.E.U8 R8, desc[UR16][R14.64+0x8] ;  /* 0x000008100e08b981 */ /* 0x000ea2000c1e1100 */
[----:B------:R-:W-:Y:S02]  /*3340*/  ISETP.LT.OR P2, PT, R57, 0xa, !P0 ;  /* 0x0000000a3900780c */ /* 0x000fe40004741670 */
[----:B0-----:R-:W-:-:S04]  /*3350*/  @!P3 IADD3 R18, P4, P5, R6, R18, R89 ;  /* 0x000000120612b210 */ /* 0x001fc80007d9e059 */
[----:B------:R-:W-:-:S07]  /*3360*/  @!P3 IADD3.X R19, R59, R19, R90, P4, P5 ;  /* 0x000000133b13b210 */ /* 0x000fce00027ea45a */
        /* <DEDUP_REMOVED lines=11> */
[----:B0-----:R-:W-:-:S11]  /*3420*/  @!P2 IADD3 R20, P4, P5, R6, R24, R89 ;  /* 0x000000180614a210 */ /* 0x001fd60007d9e059 */
[----:B-1----:R-:W0:Y:S01]  /*3430*/  @!P3 LDC.64 R18, c[0x0][0x5c0] ;  /* 0x00017000ff12bb82 */ /* 0x002e220000000a00 */
        /* <DEDUP_REMOVED lines=74> */
[----:B------:R2:W3:Y:S01]  /*38e0*/  @!P1 LDG.E.U8 R8, desc[UR16][R12.64+0x19] ;  /* 0x000019100c089981 */ /* 0x0004e2000c1e1100 */
[----:B------:R-:W-:Y:S02]  /*38f0*/  ISETP.LT.OR P2, PT, R57, 0x19, !P0 ;  /* 0x000000193900780c */ /* 0x000fe40004741670 */
[----:B0-----:R-:W-:-:S11]  /*3900*/  @!P1 IADD3 R20, P3, R6, R24, RZ ;  /* 0x0000001806149210 */ /* 0x001fd60007f7e0ff */
[----:B--2---:R-:W0:Y:S01]  /*3910*/  @!P2 LDC.64 R12, c[0x0][0x5c0] ;  /* 0x00017000ff0cab82 */ /* 0x004e220000000a00 */
[----:B---3--:R-:W-:-:S04]  /*3920*/  LOP3.LUT R8, R8, 0xff, RZ, 0xc0, !PT ;  /* 0x000000ff08087812 */ /* 0x008fc800078ec0ff */
[----:B------:R-:W-:-:S05]  /*3930*/  F2FP.F16.E4M3.UNPACK_B R8, R8 ;  /* 0x00000008ff08723e */ /* 0x000fca00020006ff */
[----:B------:R-:W-:-:S05]  /*3940*/  HADD2.F32 R8, -RZ, R8.H0_H0 ;  /* 0x20000008ff087230 */ /* 0x000fca0000004100 */
[----:B------:R-:W-:Y:S01]  /*3950*/  FMUL R21, R8, R93 ;  /* 0x0000005d08157220 */ /* 0x000fe20000400000 */
[----:B------:R-:W-:-:S03]  /*3960*/  PRMT R8, RZ, 0x7610, R8 ;  /* 0x00007610ff087816 */ /* 0x000fc60000000008 */
[----:B------:R-:W-:Y:S01]  /*3970*/  FFMA R112, R112, R72, R21 ;  /* 0x0000004870707223 */ /* 0x000fe20000000015 */
[----:B------:R-:W-:-:S04]  /*3980*/  @!P1 IMAD.X R21, R59, 0x1, R25, P3 ;  /* 0x000000013b159824 */ /* 0x000fc800018e0619 */
[----:B-1----:R-:W-:-:S05]  /*3990*/  F2FP.SATFINITE.E4M3.F32.PACK_AB_MERGE_C R19, RZ, R112, RZ ;  /* 0x00000070ff13723e */ /* 0x002fca00048070ff */
        /* <DEDUP_REMOVED lines=14> */
[----:B------:R3:W4:Y:S01]  /*3a80*/  @!P1 LDG.E.U8 R8, desc[UR16][R14.64+0x19] ;  /* 0x000019100e089981 */ /* 0x000722000c1e1100 */
[----:B-1----:R-:W-:Y:S02]  /*3a90*/  IADD3 R21, P0, R17, 0x80, RZ ;  /* 0x0000008011157810 */ /* 0x002fe40007f1e0ff */
[----:B0-----:R-:W-:-:S03]  /*3aa0*/  @!P1 IADD3 R18, P4, P5, R6, R24, R89 ;  /* 0x0000001806129210 */ /* 0x001fc60007d9e059 */
[----:B------:R-:W-:Y:S01]  /*3ab0*/  IMAD.X R16, RZ, RZ, R9, P0 ;  /* 0x000000ffff107224 */ /* 0x000fe200000e0609 */
[----:B------:R-:W-:Y:S01]  /*3ac0*/  ISETP.GE.AND P0, PT, R58, 0x81, PT ;  /* 0x000000813a00780c */ /* 0x000fe20003f06270 */
[----:B--2---:R-:W-:-:S03]  /*3ad0*/  IMAD.WIDE.U32 R12, R21, UR6, R10 ;  /* 0x00000006150c7c25 */ /* 0x004fc6000f8e000a */
[----:B------:R-:W-:Y:S01]  /*3ae0*/  ISETP.LT.OR P3, PT, R57, 0x1, !P0 ;  /* 0x000000013900780c */ /* 0x000fe20004761670 */
[----:B------:R-:W-:Y:S01]  /*3af0*/  IMAD R16, R16, UR6, RZ ;  /* 0x0000000610107c24 */ /* 0x000fe2000f8e02ff */
[----:B------:R-:W-:-:S03]  /*3b00*/  IADD3 R12, P2, R12, UR10, RZ ;  /* 0x0000000a0c0c7c10 */ /* 0x000fc6000ff5e0ff */
[----:B------:R-:W-:-:S05]  /*3b10*/  IMAD R21, R21, UR7, R16 ;  /* 0x0000000715157c24 */ /* 0x000fca000f8e0210 */
[----:B------:R-:W-:-:S03]  /*3b20*/  IADD3.X R13, R13, UR11, R21, P2, !PT ;  /* 0x0000000b0d0d7c10 */ /* 0x000fc600097fe415 */
[----:B---3--:R-:W0:Y:S01]  /*3b30*/  @!P3 LDC.64 R14, c[0x0][0x5c0] ;  /* 0x00017000ff0ebb82 */ /* 0x008e220000000a00 */
[----:B----4-:R-:W-:-:S04]  /*3b40*/  LOP3.LUT R8, R8, 0xff, RZ, 0xc0, !PT ;  /* 0x000000ff08087812 */ /* 0x010fc800078ec0ff */
        /* <DEDUP_REMOVED lines=22> */
[----:B------:R-:W-:Y:S02]  /*3cb0*/  IADD3 R21, P1, R17, 0x88, RZ ;  /* 0x0000008811157810 */ /* 0x000fe40007f3e0ff */
[----:B0-----:R-:W-:-:S03]  /*3cc0*/  @!P2 IADD3 R20, P4, P5, R6, R24, R91 ;  /* 0x000000180614a210 */ /* 0x001fc60007d9e05b */
[----:B------:R-:W-:Y:S01]  /*3cd0*/  IMAD.X R16, RZ, RZ, R9, P1 ;  /* 0x000000ffff107224 */ /* 0x000fe200008e0609 */
[----:B------:R-:W-:Y:S01]  /*3ce0*/  ISETP.GE.AND P1, PT, R58, 0x89, PT ;  /* 0x000000893a00780c */ /* 0x000fe20003f26270 */
[----:B-1----:R-:W-:-:S03]  /*3cf0*/  IMAD.WIDE.U32 R14, R21, UR6, R10 ;  /* 0x00000006150e7c25 */ /* 0x002fc6000f8e000a */
[----:B------:R-:W-:Y:S01]  /*3d00*/  ISETP.LT.OR P3, PT, R57, 0x1, !P1 ;  /* 0x000000013900780c */ /* 0x000fe20004f61670 */
[----:B------:R-:W-:-:S04]  /*3d10*/  IMAD R16, R16, UR6, RZ ;  /* 0x0000000610107c24 */ /* 0x000fc8000f8e02ff */
[----:B------:R-:W-:Y:S01]  /*3d20*/  IMAD R23, R21, UR7, R16 ;  /* 0x0000000715177c24 */ /* 0x000fe2000f8e0210 */
[----:B------:R-:W-:Y:S02]  /*3d30*/  @!P2 IADD3.X R21, R59, R25, R92, P4, P5 ;  /* 0x000000193b15a210 */ /* 0x000fe400027ea45c */
[----:B------:R-:W-:-:S04]  /*3d40*/  IADD3 R14, P4, R14, UR10, RZ ;  /* 0x0000000a0e0e7c10 */ /* 0x000fc8000ff9e0ff */
[----:B------:R-:W-:Y:S02]  /*3d50*/  IADD3.X R15, R15, UR11, R23, P4, !PT ;  /* 0x0000000b0f0f7c10 */ /* 0x000fe4000a7fe417 */
[----:B------:R-:W0:Y:S01]  /*3d60*/  @!P3 LDC.64 R22, c[0x0][0x5c0] ;  /* 0x00017000ff16bb82 */ /* 0x000e220000000a00 */
[----:B--2---:R-:W-:-:S04]  /*3d70*/  LOP3.LUT R8, R8, 0xff, RZ, 0xc0, !PT ;  /* 0x000000ff08087812 */ /* 0x004fc800078ec0ff */
[----:B------:R-:W-:-:S05]  /*3d80*/  F2FP.F16.E4M3.UNPACK_B R8, R8 ;  /* 0x00000008ff08723e */ /* 0x000fca00020006ff */
[----:B------:R-:W-:-:S05]  /*3d90*/  HADD2.F32 R8, -RZ, R8.H0_H0 ;  /* 0x20000008ff087230 */ /* 0x000fca0000004100 */
[----:B------:R-:W-:Y:S01]  /*3da0*/  FMUL R19, R8, R93 ;  /* 0x0000005d08137220 */ /* 0x000fe20000400000 */
[----:B------:R-:W-:-:S03]  /*3db0*/  PRMT R8, RZ, 0x7610, R8 ;  /* 0x00007610ff087816 */ /* 0x000fc60000000008 */
[----:B------:R-:W-:-:S05]  /*3dc0*/  FFMA R19, R108, R72, R19 ;  /* 0x000000486c137223 */ /* 0x000fca0000000013 */
[----:B------:R-:W-:-:S05]  /*3dd0*/  F2FP.SATFINITE.E4M3.F32.PACK_AB_MERGE_C R25, RZ, R19, RZ ;  /* 0x00000013ff19723e */ /* 0x000fca00048070ff */
[----:B------:R1:W-:Y:S04]  /*3de0*/  @!P2 STG.E.U8 desc[UR16][R20.64+0x1], R25 ;  /* 0x000001191400a986 */ /* 0x0003e8000c101110 */
[----:B------:R-:W2:Y:S01]  /*3df0*/  @!P3 LDG.E.U8 R8, desc[UR16][R14.64] ;  /* 0x000000100e08b981 */ /* 0x000ea2000c1e1100 */
[----:B------:R-:W-:Y:S02]  /*3e00*/  @!P3 IADD3 R19, P4, P5, R91, R6, R89 ;  /* 0x000000065b13b210 */ /* 0x000fe40007d9e059 */
[----:B------:R-:W-:Y:S02]  /*3e10*/  ISETP.LT.OR P2, PT, R57, 0x2, !P1 ;  /* 0x000000023900780c */ /* 0x000fe40004f41670 */
[----:B------:R-:W-:Y:S02]  /*3e20*/  @!P3 IADD3.X R16, R92, R59, R90, P4, P5 ;  /* 0x0000003b5c10b210 */ /* 0x000fe400027ea45a */
[----:B0-----:R-:W-:-:S05]  /*3e30*/  @!P3 IADD3 R18, P4, R19, R22, RZ ;  /* 0x000000161312b210 */ /* 0x001fca0007f9e0ff */
[----:B------:R-:W-:-:S04]  /*3e40*/  @!P3 IMAD.X R19, R16, 0x1, R23, P4 ;  /* 0x000000011013b824 */ /* 0x000fc800020e0617 */
        /* <DEDUP_REMOVED lines=9> */
[----:B------:R-:W3:Y:S01]  /*3ee0*/  @!P2 LDG.E.U8 R8, desc[UR16][R14.64+0x1] ;  /* 0x000001100e08a981 */ /* 0x000ee2000c1e1100 */
[----:B-1----:R-:W-:Y:S02]  /*3ef0*/  @!P2 IADD3 R25, P4, P5, R91, R6, R89 ;  /* 0x000000065b19a210 */ /* 0x002fe40007d9e059 */
[----:B------:R-:W-:-:S13]  /*3f00*/  ISETP.LT.OR P3, PT, R57, 0x9, !P0 ;  /* 0x000000093900780c */ /* 0x000fda0004761670 */
[----:B--2---:R-:W1:Y:S01]  /*3f10*/  @!P3 LDC.64 R18, c[0x0][0x5c0] ;  /* 0x00017000ff12bb82 */ /* 0x004e620000000a00 */
[----:B---3--:R-:W-:-:S04]  /*3f20*/  LOP3.LUT R8, R8, 0xff, RZ, 0xc0, !PT ;  /* 0x000000ff08087812 */ /* 0x008fc800078ec0ff */
[----:B------:R-:W-:-:S05]  /*3f30*/  F2FP.F16.E4M3.UNPACK_B R8, R8 ;  /* 0x00000008ff08723e */ /* 0x000fca00020006ff */
[----:B------:R-:W-:-:S05]  /*3f40*/  HADD2.F32 R8, -RZ, R8.H0_H0 ;  /* 0x20000008ff087230 */ /* 0x000fca0000004100 */
[----:B------:R-:W-:Y:S01]  /*3f50*/  FMUL R21, R8, R93 ;  /* 0x0000005d08157220 */ /* 0x000fe20000400000 */
[----:B------:R-:W-:Y:S02]  /*3f60*/  @!P2 IADD3.X R8, R92, R59, R90, P4, P5 ;  /* 0x0000003b5c08a210 */ /* 0x000fe400027ea45a */
[----:B0-----:R-:W-:Y:S01]  /*3f70*/  @!P2 IADD3 R20, P4, R25, R26, RZ ;  /* 0x0000001a1914a210 */ /* 0x001fe20007f9e0ff */
[----:B------:R-:W-:-:S04]  /*3f80*/  FFMA R104, R104, R72, R21 ;  /* 0x0000004868687223 */ /* 0x000fc80000000015 */
[----:B------:R-:W-:Y:S01]  /*3f90*/  @!P2 IMAD.X R21, R8, 0x1, R27, P4 ;  /* 0x000000010815a824 */ /* 0x000fe200020e061b */
[----:B------:R-:W-:Y:S02]  /*3fa0*/  F2FP.SATFINITE.E4M3.F32.PACK_AB_MERGE_C R23, RZ, R104, RZ ;  /* 0x00000068ff17723e */ /* 0x000fe400048070ff */
[----:B------:R-:W-:-:S03]  /*3fb0*/  PRMT R8, RZ, 0x7610, R8 ;  /* 0x00007610ff087816 */ /* 0x000fc60000000008 */
[----:B------:R0:W-:Y:S04]  /*3fc0*/  @!P2 STG.E.U8 desc[UR16][R20.64+0x1], R23 ;  /* 0x000001171400a986 */ /* 0x0001e8000c101110 */
[----:B------:R-:W2:Y:S01]  /*3fd0*/  @!P3 LDG.E.U8 R8, desc[UR16][R12.64+0x8] ;  /* 0x000008100c08b981 */ /* 0x000ea2000c1e1100 */
[----:B------:R-:W-:Y:S02]  /*3fe0*/  ISETP.LT.OR P2, PT, R57, 0xa, !P0 ;  /* 0x0000000a3900780c */ /* 0x000fe40004741670 */
[----:B-1----:R-:W-:-:S04]  /*3ff0*/  @!P3 IADD3 R18, P4, P5, R6, R18, R91 ;  /* 0x000000120612b210 */ /* 0x002fc80007d9e05b */
[----:B------:R-:W-:-:S07]  /*4000*/  @!P3 IADD3.X R19, R59, R19, R92, P4, P5 ;  /* 0x000000133b13b210 */ /* 0x000fce00027ea45c */
[----:B------:R-:W1:Y:S01]  /*4010*/  @!P2 LDC.64 R24, c[0x0][0x5c0] ;  /* 0x00017000ff18ab82 */ /* 0x000e620000000a00 */
[----:B--2---:R-:W-:-:S04]  /*4020*/  LOP3.LUT R8, R8, 0xff, RZ, 0xc0, !PT ;  /* 0x000000ff08087812 */ /* 0x004fc800078ec0ff */
[----:B------:R-:W-:-:S05]  /*4030*/  F2FP.F16.E4M3.UNPACK_B R8, R8 ;  /* 0x00000008ff08723e */ /* 0x000fca00020006ff */
[----:B------:R-:W-:-:S05]  /*4040*/  HADD2.F32 R8, -RZ, R8.H0_H0 ;  /* 0x20000008ff087230 */ /* 0x000fca0000004100 */
[----:B------:R-:W-:-:S04]  /*4050*/  FMUL R8, R8, R93 ;  /* 0x0000005d08087220 */ /* 0x000fc80000400000 */
[----:B------:R-:W-:-:S05]  /*4060*/  FFMA R8, R109, R72, R8 ;  /* 0x000000486d087223 */ /* 0x000fca0000000008 */
[----:B0-----:R-:W-:Y:S02]  /*4070*/  F2FP.SATFINITE.E4M3.F32.PACK_AB_MERGE_C R23, RZ, R8, RZ ;  /* 0x00000008ff17723e */ /* 0x001fe400048070ff */
[----:B------:R-:W-:-:S03]  /*4080*/  PRMT R8, RZ, 0x7610, R8 ;  /* 0x00007610ff087816 */ /* 0x000fc60000000008 */
[----:B------:R0:W-:Y:S04]  /*4090*/  @!P3 STG.E.U8 desc[UR16][R18.64+0x8], R23 ;  /* 0x000008171200b986 */ /* 0x0001e8000c101110 */
[----:B------:R-:W2:Y:S01]  /*40a0*/  @!P2 LDG.E.U8 R8, desc[UR16][R12.64+0x9] ;  /* 0x000009100c08a981 */ /* 0x000ea2000c1e1100 */
[----:B------:R-:W-:Y:S02]  /*40b0*/  ISETP.LT.OR P3, PT, R57, 0x9, !P1 ;  /* 0x000000093900780c */ /* 0x000fe40004f61670 */
[----:B-1----:R-:W-:Y:S02]  /*40c0*/  @!P2 IADD3 R20, P4, P5, R6, R24, R91 ;  /* 0x000000180614a210 */ /* 0x002fe40007d9e05b */
[----:B--2---:R-:W-:-:S04]  /*40d0*/  LOP3.LUT R8, R8, 0xff, RZ, 0xc0, !PT ;  /* 0x000000ff08087812 */ /* 0x004fc800078ec0ff */
[----:B------:R-:W-:-:S05]  /*40e0*/  F2FP.F16.E4M3.UNPACK_B R8, R8 ;  /* 0x00000008ff08723e */ /* 0x000fca00020006ff */
[----:B------:R-:W-:-:S05]  /*40f0*/  HADD2.F32 R8, -RZ, R8.H0_H0 ;  /* 0x20000008ff087230 */ /* 0x000fca0000004100 */
[----:B------:R-:W-:Y:S01]  /*4100*/  FMUL R21, R8, R93 ;  /* 0x0000005d08157220 */ /* 0x000fe20000400000 */
[----:B------:R-:W-:-:S03]  /*4110*/  PRMT R8, RZ, 0x7610, R8 ;  /* 0x00007610ff087816 */ /* 0x000fc60000000008 */
[----:B------:R-:W-:Y:S01]  /*4120*/  FFMA R106, R106, R72, R21 ;  /* 0x000000486a6a7223 */ /* 0x000fe20000000015 */
[----:B------:R-:W-:Y:S02]  /*4130*/  @!P2 IADD3.X R21, R59, R25, R92, P4, P5 ;  /* 0x000000193b15a210 */ /* 0x000fe400027ea45c */
[----:B------:R-:W1:Y:S02]  /*4140*/  @!P3 LDC.64 R24, c[0x0][0x5c0] ;  /* 0x00017000ff18bb82 */ /* 0x000e640000000a00 */
[----:B0-----:R-:W-:-:S05]  /*4150*/  F2FP.SATFINITE.E4M3.F32.PACK_AB_MERGE_C R23, RZ, R106, RZ ;  /* 0x0000006aff17723e */ /* 0x001fca00048070ff */
[----:B------:R0:W-:Y:S04]  /*4160*/  @!P2 STG.E.U8 desc[UR16][R20.64+0x9], R23 ;  /* 0x000009171400a986 */ /* 0x0001e8000c101110 */
[----:B------:R-:W2:Y:S01]  /*4170*/  @!P3 LDG.E.U8 R8, desc[UR16][R14.64+0x8] ;  /* 0x000008100e08b981 */ /* 0x000ea2000c1e1100 */
[----:B------:R-:W-:Y:S02]  /*4180*/  @!P3 IADD3 R19, P4, P5, R91, R6, R89 ;  /* 0x000000065b13b210 */ /* 0x000fe40007d9e059 */
[----:B------:R-:W-:Y:S02]  /*4190*/  ISETP.LT.OR P2, PT, R57, 0xa, !P1 ;  /* 0x0000000a3900780c */ /* 0x000fe40004f41670 */
[----:B------:R-:W-:Y:S02]  /*41a0*/  @!P3 IADD3.X R16, R92, R59, R90, P4, P5 ;  /* 0x0000003b5c10b210 */ /* 0x000fe400027ea45a */
[----:B-1----:R-:W-:-:S09]  /*41b0*/  @!P3 IADD3 R18, P4, R19, R24, RZ ;  /* 0x000000181312b210 */ /* 0x002fd20007f9e0ff */
[----:B------:R-:W1:Y:S01]  /*41c0*/  @!P2 LDC.64 R26, c[0x0][0x5c0] ;  /* 0x00017000ff1aab82 */ /* 0x000e620000000a00 */
[----:B------:R-:W-:Y:S01]  /*41d0*/  @!P3 IMAD.X R19, R16, 0x1, R25, P4 ;  /* 0x000000011013b824 */ /* 0x000fe200020e0619 */
        /* <DEDUP_REMOVED lines=9> */
[----:B------:R-:W-:Y:S02]  /*4270*/  @!P2 IADD3 R25, P4, P5, R91, R6, R89 ;  /* 0x000000065b19a210 */ /* 0x000fe40007d9e059 */
[----:B------:R-:W-:-:S13]  /*4280*/  ISETP.LT.OR P3, PT, R57, 0x11, !P0 ;  /* 0x000000113900780c */ /* 0x000fda0004761670 */
[----:B0-----:R-:W0:Y:S01]  /*4290*/  @!P3 LDC.64 R18, c[0x0][0x5c0] ;  /* 0x00017000ff12bb82 */ /* 0x001e220000000a00 */
[----:B--2---:R-:W-:-:S04]  /*42a0*/  LOP3.LUT R8, R8, 0xff, RZ, 0xc0, !PT ;  /* 0x000000ff08087812 */ /* 0x004fc800078ec0ff */
[----:B------:R-:W-:-:S05]  /*42b0*/  F2FP.F16.E4M3.UNPACK_B R8, R8 ;  /* 0x00000008ff08723e */ /* 0x000fca00020006ff */
[----:B------:R-:W-:-:S05]  /*42c0*/  HADD2.F32 R8, -RZ, R8.H0_H0 ;  /* 0x20000008ff087230 */ /* 0x000fca0000004100 */
[----:B------:R-:W-:Y:S01]  /*42d0*/  FMUL R21, R8, R93 ;  /* 0x0000005d08157220 */ /* 0x000fe20000400000 */
[----:B------:R-:W-:Y:S02]  /*42e0*/  @!P2 IADD3.X R8, R92, R59, R90, P4, P5 ;  /* 0x0000003b5c08a210 */ /* 0x000fe400027ea45a */
[----:B-1----:R-:W-:Y:S01]  /*42f0*/  @!P2 IADD3 R20, P4, R25, R26, RZ ;  /* 0x0000001a1914a210 */ /* 0x002fe20007f9e0ff */
[----:B------:R-:W-:-:S04]  /*4300*/  FFMA R100, R100, R72, R21 ;  /* 0x0000004864647223 */ /* 0x000fc80000000015 */
[----:B------:R-:W-:Y:S01]  /*4310*/  @!P2 IMAD.X R21, R8, 0x1, R27, P4 ;  /* 0x000000010815a824 */ /* 0x000fe200020e061b */
[----:B------:R-:W-:Y:S02]  /*4320*/  F2FP.SATFINITE.E4M3.F32.PACK_AB_MERGE_C R23, RZ, R100, RZ ;  /* 0x00000064ff17723e */ /* 0x000fe400048070ff */
[----:B------:R-:W-:-:S03]  /*4330*/  PRMT R8, RZ, 0x7610, R8 ;  /* 0x00007610ff087816 */ /* 0x000fc60000000008 */
        /* <DEDUP_REMOVED lines=16> */
[----:B0-----:R-:W-:Y:S02]  /*4440*/  @!P2 IADD3 R20, P4, P5, R6, R24, R91 ;  /* 0x000000180614a210 */ /* 0x001fe40007d9e05b */
[----:B--2---:R-:W-:-:S04]  /*4450*/  LOP3.LUT R8, R8, 0xff, RZ, 0xc0, !PT ;  /* 0x000000ff08087812 */ /* 0x004fc800078ec0ff */
[----:B------:R-:W-:-:S05]  /*4460*/  F2FP.F16.E4M3.UNPACK_B R8, R8 ;  /* 0x00000008ff08723e */ /* 0x000fca00020006ff */
[----:B------:R-:W-:-:S05]  /*4470*/  HADD2.F32 R8, -RZ, R8.H0_H0 ;  /* 0x20000008ff087230 */ /* 0x000fca0000004100 */
[----:B------:R-:W-:Y:S01]  /*4480*/  FMUL R21, R8, R93 ;  /* 0x0000005d08157220 */ /* 0x000fe20000400000 */
[----:B------:R-:W-:-:S03]  /*4490*/  PRMT R8, RZ, 0x7610, R8 ;  /* 0x00007610ff087816 */ /* 0x000fc60000000008 */
[----:B------:R-:W-:Y:S01]  /*44a0*/  FFMA R102, R102, R72, R21 ;  /* 0x0000004866667223 */ /* 0x000fe20000000015 */
[----:B------:R-:W-:Y:S02]  /*44b0*/  @!P2 IADD3.X R21, R59, R25, R92, P4, P5 ;  /* 0x000000193b15a210 */ /* 0x000fe400027ea45c */
[----:B------:R-:W0:Y:S02]  /*44c0*/  @!P3 LDC.64 R24, c[0x0][0x5c0] ;  /* 0x00017000ff18bb82 */ /* 0x000e240000000a00 */
[----:B-1----:R-:W-:-:S05]  /*44d0*/  F2FP.SATFINITE.E4M3.F32.PACK_AB_MERGE_C R23, RZ, R102, RZ ;  /* 0x00000066ff17723e */ /* 0x002fca00048070ff */
        /* <DEDUP_REMOVED lines=17> */
[----:B------:R-:W-:Y:S02]  /*45f0*/  @!P2 IADD3 R21, P4, P5, R91, R6, R89 ;  /* 0x000000065b15a210 */ /* 0x000fe40007d9e059 */
[----:B------:R-:W-:Y:S02]  /*4600*/  ISETP.LT.OR P3, PT, R57, 0x19, !P0 ;  /* 0x000000193900780c */ /* 0x000fe40004761670 */
[----:B------:R-:W-:Y:S02]  /*4610*/  @!P2 IADD3.X R16, R92, R59, R90, P4, P5 ;  /* 0x0000003b5c10a210 */ /* 0x000fe400027ea45a */
[----:B0-----:R-:W-:-:S05]  /*4620*/  @!P2 IADD3 R20, P4, R21, R24, RZ ;  /* 0x000000181514a210 */ /* 0x001fca0007f9e0ff */
[----:B------:R-:W-:-:S04]  /*4630*/  @!P2 IMAD.X R21, R16, 0x1, R25, P4 ;  /* 0x000000011015a824 */ /* 0x000fc800020e0619 */
[----:B-1----:R-:W0:Y:S01]  /*4640*/  @!P3 LDC.64 R18, c[0x0][0x5c0] ;  /* 0x00017000ff12bb82 */ /* 0x002e220000000a00 */
        /* <DEDUP_REMOVED lines=35> */
[----:B------:R-:W-:Y:S02]  /*4880*/  @!P2 IADD3 R13, P0, P3, R91, R6, R89 ;  /* 0x000000065b0da210 */ /* 0x000fe40007b1e059 */
[----:B------:R-:W-:Y:S02]  /*4890*/  ISETP.LT.OR P1, PT, R57, 0x1a, !P1 ;  /* 0x0000001a3900780c */ /* 0x000fe40004f21670 */
[----:B0-----:R-:W-:Y:S02]  /*48a0*/  @!P2 IADD3 R12, P4, R13, R22, RZ ;  /* 0x000000160d0ca210 */ /* 0x001fe40007f9e0ff */
[----:B------:R-:W-:-:S05]  /*48b0*/  @!P2 IADD3.X R16, R92, R59, R90, P0, P3 ;  /* 0x0000003b5c10a210 */ /* 0x000fca00007e645a */
        /* <DEDUP_REMOVED lines=11> */
[----:B-1----:R-:W-:-:S05]  /*4970*/  IADD3 R21, P0, R17, 0x100, RZ ;  /* 0x0000010011157810 */ /* 0x002fca0007f1e0ff */
[----:B--2---:R-:W-:Y:S01]  /*4980*/  IMAD.WIDE.U32 R12, R21, UR6, R10 ;  /* 0x00000006150c7c25 */ /* 0x004fe2000f8e000a */
[----:B---3--:R-:W-:-:S04]  /*4990*/  LOP3.LUT R8, R8, 0xff, RZ, 0xc0, !PT ;  /* 0x000000ff08087812 */ /* 0x008fc800078ec0ff */
[----:B------:R-:W-:-:S05]  /*49a0*/  F2FP.F16.E4M3.UNPACK_B R8, R8 ;  /* 0x00000008ff08723e */ /* 0x000fca00020006ff */
[----:B------:R-:W-:-:S05]  /*49b0*/  HADD2.F32 R8, -RZ, R8.H0_H0 ;  /* 0x20000008ff087230 */ /* 0x000fca0000004100 */
[----:B------:R-:W-:Y:S01]  /*49c0*/  FMUL R19, R8, R93 ;  /* 0x0000005d08137220 */ /* 0x000fe20000400000 */
[----:B------:R-:W-:Y:S01]  /*49d0*/  IMAD.X R8, RZ, RZ, R9, P0 ;  /* 0x000000ffff087224 */ /* 0x000fe200000e0609 */
[----:B------:R-:W-:Y:S02]  /*49e0*/  ISETP.GE.AND P0, PT, R58, 0x101, PT ;  /* 0x000001013a00780c */ /* 0x000fe40003f06270 */
[----:B------:R-:W-:Y:S01]  /*49f0*/  FFMA R96, R96, R72, R19 ;  /* 0x0000004860607223 */ /* 0x000fe20000000013 */
[----:B------:R-:W-:Y:S01]  /*4a00*/  @!P1 IADD3 R19, P4, P5, R91, R6, R89 ;  /* 0x000000065b139210 */ /* 0x000fe20007d9e059 */
[----:B------:R-:W-:Y:S01]  /*4a10*/  IMAD R8, R8, UR6, RZ ;  /* 0x0000000608087c24 */ /* 0x000fe2000f8e02ff */
[----:B------:R-:W-:Y:S02]  /*4a20*/  ISETP.LT.OR P2, PT, R57, 0x1, !P0 ;  /* 0x000000013900780c */ /* 0x000fe40004741670 */
[----:B0-----:R-:W-:Y:S01]  /*4a30*/  @!P1 IADD3 R18, P3, R19, R24, RZ ;  /* 0x0000001813129210 */ /* 0x001fe20007f7e0ff */
[----:B------:R-:W-:Y:S01]  /*4a40*/  IMAD R21, R21, UR7, R8 ;  /* 0x0000000715157c24 */ /* 0x000fe2000f8e0208 */
[----:B------:R-:W-:-:S02]  /*4a50*/  @!P1 IADD3.X R14, R92, R59, R90, P4, P5 ;  /* 0x0000003b5c0e9210 */ /* 0x000fc400027ea45a */
[----:B------:R-:W-:Y:S02]  /*4a60*/  IADD3 R12, P4, R12, UR10, RZ ;  /* 0x0000000a0c0c7c10 */ /* 0x000fe4000ff9e0ff */
[----:B------:R-:W-:Y:S01]  /*4a70*/  F2FP.SATFINITE.E4M3.F32.PACK_AB_MERGE_C R23, RZ, R96, RZ ;  /* 0x00000060ff17723e */ /* 0x000fe200048070ff */
[----:B------:R-:W-:Y:S01]  /*4a80*/  @!P1 IMAD.X R19, R14, 0x1, R25, P3 ;  /* 0x000000010e139824 */ /* 0x000fe200018e0619 */
[----:B------:R-:W-:Y:S02]  /*4a90*/  PRMT R8, RZ, 0x7610, R8 ;  /* 0x00007610ff087816 */ /* 0x000fe40000000008 */
[----:B------:R-:W-:Y:S01]  /*4aa0*/  IADD3.X R13, R13, UR11, R21, P4, !PT ;  /* 0x0000000b0d0d7c10 */ /* 0x000fe2000a7fe415 */
[----:B------:R-:W0:Y:S01]  /*4ab0*/  @!P2 LDC.64 R14, c[0x0][0x5c0] ;  /* 0x00017000ff0eab82 */ /* 0x000e220000000a00 */
[----:B------:R1:W-:Y:S04]  /*4ac0*/  @!P1 STG.E.U8 desc[UR16][R18.64+0x19], R23 ;  /* 0x0000191712009986 */ /* 0x0003e8000c101110 */
[----:B------:R-:W2:Y:S01]  /*4ad0*/  @!P2 LDG.E.U8 R8, desc[UR16][R12.64] ;  /* 0x000000100c08a981 */ /* 0x000ea2000c1e1100 */
[----:B------:R-:W-:-:S13]  /*4ae0*/  ISETP.LT.OR P3, PT, R57, 0x2, !P0 ;  /* 0x000000023900780c */ /* 0x000fda0004761670 */
[----:B------:R-:W3:Y:S01]  /*4af0*/  @!P3 LDC.64 R20, c[0x0][0x5c0] ;  /* 0x00017000ff14bb82 */ /* 0x000ee20000000a00 */
[----:B0-----:R-:W-:-:S04]  /*4b00*/  @!P2 IADD3 R14, P1, P4, R6, R14, R87 ;  /* 0x0000000e060ea210 */ /* 0x001fc80007c3e057 */
[----:B------:R-:W-:Y:S02]  /*4b10*/  @!P2 IADD3.X R15, R59, R15, R88, P1, P4 ;  /* 0x0000000f3b0fa210 */ /* 0x000fe40000fe8458 */
        /* <DEDUP_REMOVED lines=10> */
[----:B---3--:R-:W-:-:S03]  /*4bc0*/  @!P3 IADD3 R16, P4, P5, R6, R20, R87 ;  /* 0x000000140610b210 */ /* 0x008fc60007d9e057 */
[----:B------:R-:W-:Y:S01]  /*4bd0*/  IMAD.X R9, RZ, RZ, R9, P1 ;  /* 0x000000ffff097224 */ /* 0x000fe200008e0609 */
[----:B------:R-:W-:Y:S01]  /*4be0*/  ISETP.GE.AND P1, PT, R58, 0x109, PT ;  /* 0x000001093a00780c */ /* 0x000fe20003f26270 */
[----:B------:R-:W-:-:S03]  /*4bf0*/  IMAD.WIDE.U32 R10, R17, UR6, R10 ;  /* 0x00000006110a7c25 */ /* 0x000fc6000f8e000a */
[----:B------:R-:W-:Y:S01]  /*4c00*/  ISETP.LT.OR P2, PT, R57, 0x1, !P1 ;  /* 0x000000013900780c */ /* 0x000fe20004f41670 */
[----:B------:R-:W-:-:S04]  /*4c10*/  IMAD R18, R9, UR6, RZ ;  /* 0x0000000609127c24 */ /* 0x000fc8000f8e02ff */
[----:B0-----:R-:W-:Y:S01]  /*4c20*/  IMAD R15, R17, UR7, R18 ;  /* 0x00000007110f7c24 */ /* 0x001fe2000f8e0212 */
[----:B------:R-:W-:-:S07]  /*4c30*/  @!P3 IADD3.X R17, R59, R21, R88, P4, P5 ;  /* 0x000000153b11b210 */ /* 0x000fce00027ea458 */
[----:B------:R-:W0:Y:S01]  /*4c40*/  @!P2 LDC.64 R20, c[0x0][0x5c0] ;  /* 0x00017000ff14ab82 */ /* 0x000e220000000a00 */
[----:B--2---:R-:W-:-:S04]  /*4c50*/  LOP3.LUT R8, R8, 0xff, RZ, 0xc0, !PT ;  /* 0x000000ff08087812 */ /* 0x004fc800078ec0ff */
[----:B------:R-:W-:-:S05]  /*4c60*/  F2FP.F16.E4M3.UNPACK_B R8, R8 ;  /* 0x00000008ff08723e */ /* 0x000fca00020006ff */
[----:B------:R-:W-:-:S05]  /*4c70*/  HADD2.F32 R8, -RZ, R8.H0_H0 ;  /* 0x20000008ff087230 */ /* 0x000fca0000004100 */
[----:B------:R-:W-:Y:S01]  /*4c80*/  FMUL R9, R8, R93 ;  /* 0x0000005d08097220 */ /* 0x000fe20000400000 */
[----:B------:R-:W-:Y:S02]  /*4c90*/  IADD3 R8, P4, R10, UR10, RZ ;  /* 0x0000000a0a087c10 */ /* 0x000fe4000ff9e0ff */
[----:B------:R-:W-:Y:S01]  /*4ca0*/  PRMT R10, RZ, 0x7610, R10 ;  /* 0x00007610ff0a7816 */ /* 0x000fe2000000000a */
[----:B------:R-:W-:-:S05]  /*4cb0*/  FFMA R9, R94, R72, R9 ;  /* 0x000000485e097223 */ /* 0x000fca0000000009 */
[----:B------:R-:W-:Y:S02]  /*4cc0*/  F2FP.SATFINITE.E4M3.F32.PACK_AB_MERGE_C R19, RZ, R9, RZ ;  /* 0x00000009ff13723e */ /* 0x000fe400048070ff */
[----:B------:R-:W-:-:S03]  /*4cd0*/  IADD3.X R9, R11, UR11, R15, P4, !PT ;  /* 0x0000000b0b097c10 */ /* 0x000fc6000a7fe40f */
[----:B------:R1:W-:Y:S04]  /*4ce0*/  @!P3 STG.E.U8 desc[UR16][R16.64+0x1], R19 ;  /* 0x000001131000b986 */ /* 0x0003e8000c101110 */
[----:B------:R-:W2:Y:S01]  /*4cf0*/  @!P2 LDG.E.U8 R10, desc[UR16][R8.64] ;  /* 0x00000010080aa981 */ /* 0x000ea2000c1e1100 */
[----:B------:R-:W-:Y:S02]  /*4d00*/  @!P2 IADD3 R11, P4, P5, R87, R6, R89 ;  /* 0x00000006570ba210 */ /* 0x000fe40007d9e059 */
[----:B------:R-:W-:Y:S02]  /*4d10*/  ISETP.LT.OR P3, PT, R57, 0x2, !P1 ;  /* 0x000000023900780c */ /* 0x000fe40004f61670 */
[----:B------:R-:W-:Y:S02]  /*4d20*/  @!P2 IADD3.X R18, R88, R59, R90, P4, P5 ;  /* 0x0000003b5812a210 */ /* 0x000fe400027ea45a */
[----:B--2---:R-:W-:-:S04]  /*4d30*/  LOP3.LUT R10, R10, 0xff, RZ, 0xc0, !PT ;  /* 0x000000ff0a0a7812 */ /* 0x004fc800078ec0ff */
[----:B------:R-:W-:-:S05]  /*4d40*/  F2FP.F16.E4M3.UNPACK_B R10, R10 ;  /* 0x0000000aff0a723e */ /* 0x000fca00020006ff */
[----:B------:R-:W-:-:S05]  /*4d50*/  HADD2.F32 R10, -RZ, R10.H0_H0 ;  /* 0x2000000aff0a7230 */ /* 0x000fca0000004100 */
[----:B------:R-:W-:Y:S01]  /*4d60*/  FMUL R14, R10, R93 ;  /* 0x0000005d0a0e7220 */ /* 0x000fe20000400000 */
[----:B0-----:R-:W-:-:S03]  /*4d70*/  @!P2 IADD3 R10, P4, R11, R20, RZ ;  /* 0x000000140b0aa210 */ /* 0x001fc60007f9e0ff */
[----:B------:R-:W-:Y:S02]  /*4d80*/  FFMA R14, R73, R72, R14 ;  /* 0x00000048490e7223 */ /* 0x000fe4000000000e */
[----:B------:R-:W-:Y:S02]  /*4d90*/  @!P2 IMAD.X R11, R18, 0x1, R21, P4 ;  /* 0x00000001120ba824 */ /* 0x000fe400020e0615 */
[----:B------:R-:W0:Y:S01]  /*4da0*/  @!P3 LDC.64 R20, c[0x0][0x5c0] ;  /* 0x00017000ff14bb82 */ /* 0x000e220000000a00 */
[----:B-1----:R-:W-:Y:S02]  /*4db0*/  F2FP.SATFINITE.E4M3.F32.PACK_AB_MERGE_C R17, RZ, R14, RZ ;  /* 0x0000000eff11723e */ /* 0x002fe400048070ff */
[----:B------:R-:W-:-:S03]  /*4dc0*/  PRMT R14, RZ, 0x7610, R14 ;  /* 0x00007610ff0e7816 */ /* 0x000fc6000000000e */
[----:B------:R1:W-:Y:S04]  /*4dd0*/  @!P2 STG.E.U8 desc[UR16][R10.64], R17 ;  /* 0x000000110a00a986 */ /* 0x0003e8000c101110 */
[----:B------:R-:W2:Y:S01]  /*4de0*/  @!P3 LDG.E.U8 R14, desc[UR16][R8.64+0x1] ;  /* 0x00000110080eb981 */ /* 0x000ea2000c1e1100 */
[----:B------:R-:W-:Y:S02]  /*4df0*/  @!P3 IADD3 R19, P4, P5, R87, R6, R89 ;  /* 0x000000065713b210 */ /* 0x000fe40007d9e059 */
[----:B------:R-:W-:Y:S02]  /*4e00*/  ISETP.LT.OR P2, PT, R57, 0x9, !P0 ;  /* 0x000000093900780c */ /* 0x000fe40004741670 */
[----:B------:R-:W-:Y:S02]  /*4e10*/  @!P3 IADD3.X R16, R88, R59, R90, P4, P5 ;  /* 0x0000003b5810b210 */ /* 0x000fe400027ea45a */
[----:B-1----:R-:W-:-:S02]  /*4e20*/  PRMT R10, RZ, 0x7610, R10 ;  /* 0x00007610ff0a7816 */ /* 0x002fc4000000000a */
[----:B--2---:R-:W-:-:S04]  /*4e30*/  LOP3.LUT R14, R14, 0xff, RZ, 0xc0, !PT ;  /* 0x000000ff0e0e7812 */ /* 0x004fc800078ec0ff */
[----:B------:R-:W-:-:S05]  /*4e40*/  F2FP.F16.E4M3.UNPACK_B R14, R14 ;  /* 0x0000000eff0e723e */ /* 0x000fca00020006ff */
[----:B------:R-:W-:-:S05]  /*4e50*/  HADD2.F32 R14, -RZ, R14.H0_H0 ;  /* 0x2000000eff0e7230 */ /* 0x000fca0000004100 */
[----:B------:R-:W-:Y:S01]  /*4e60*/  FMUL R15, R14, R93 ;  /* 0x0000005d0e0f7220 */ /* 0x000fe20000400000 */
[----:B0-----:R-:W-:Y:S02]  /*4e70*/  @!P3 IADD3 R14, P4, R19, R20, RZ ;  /* 0x00000014130eb210 */ /* 0x001fe40007f9e0ff */
[----:B------:R-:W0:Y:S01]  /*4e80*/  @!P2 LDC.64 R18, c[0x0][0x5c0] ;  /* 0x00017000ff12ab82 */ /* 0x000e220000000a00 */
[----:B------:R-:W-:Y:S02]  /*4e90*/  FFMA R74, R74, R72, R15 ;  /* 0x000000484a4a7223 */ /* 0x000fe4000000000f */
[----:B------:R-:W-:-:S03]  /*4ea0*/  @!P3 IMAD.X R15, R16, 0x1, R21, P4 ;  /* 0x00000001100fb824 */ /* 0x000fc600020e0615 */
[----:B------:R-:W-:-:S05]  /*4eb0*/  F2FP.SATFINITE.E4M3.F32.PACK_AB_MERGE_C R17, RZ, R74, RZ ;  /* 0x0000004aff11723e */ /* 0x000fca00048070ff */
[----:B------:R1:W-:Y:S04]  /*4ec0*/  @!P3 STG.E.U8 desc[UR16][R14.64+0x1], R17 ;  /* 0x000001110e00b986 */ /* 0x0003e8000c101110 */
[----:B------:R-:W2:Y:S01]  /*4ed0*/  @!P2 LDG.E.U8 R10, desc[UR16][R12.64+0x8] ;  /* 0x000008100c0aa981 */ /* 0x000ea2000c1e1100 */
[----:B------:R-:W-:Y:S02]  /*4ee0*/  ISETP.LT.OR P3, PT, R57, 0xa, !P0 ;  /* 0x0000000a3900780c */ /* 0x000fe40004761670 */
[----:B-1----:R-:W-:Y:S02]  /*4ef0*/  PRMT R14, RZ, 0x7610, R14 ;  /* 0x00007610ff0e7816 */ /* 0x002fe4000000000e */
[----:B--2---:R-:W-:-:S04]  /*4f00*/  LOP3.LUT R10, R10, 0xff, RZ, 0xc0, !PT ;  /* 0x000000ff0a0a7812 */ /* 0x004fc800078ec0ff */
[----:B------:R-:W-:-:S05]  /*4f10*/  F2FP.F16.E4M3.UNPACK_B R10, R10 ;  /* 0x0000000aff0a723e */ /* 0x000fca00020006ff */
[----:B------:R-:W-:-:S05]  /*4f20*/  HADD2.F32 R10, -RZ, R10.H0_H0 ;  /* 0x2000000aff0a7230 */ /* 0x000fca0000004100 */
[----:B------:R-:W-:Y:S01]  /*4f30*/  FMUL R16, R10, R93 ;  /* 0x0000005d0a107220 */ /* 0x000fe20000400000 */
[----:B0-----:R-:W-:-:S03]  /*4f40*/  @!P2 IADD3 R10, P4, P5, R6, R18, R87 ;  /* 0x00000012060aa210 */ /* 0x001fc60007d9e057 */
[----:B------:R-:W-:Y:S01]  /*4f50*/  FFMA R16, R75, R72, R16 ;  /* 0x000000484b107223 */ /* 0x000fe20000000010 */
[----:B------:R-:W-:Y:S02]  /*4f60*/  @!P2 IADD3.X R11, R59, R19, R88, P4, P5 ;  /* 0x000000133b0ba210 */ /* 0x000fe400027ea458 */
[----:B------:R-:W0:Y:S02]  /*4f70*/  @!P3 LDC.64 R18, c[0x0][0x5c0] ;  /* 0x00017000ff12bb82 */ /* 0x000e240000000a00 */
[----:B------:R-:W-:-:S05]  /*4f80*/  F2FP.SATFINITE.E4M3.F32.PACK_AB_MERGE_C R17, RZ, R16, RZ ;  /* 0x00000010ff11723e */ /* 0x000fca00048070ff */
[----:B------:R1:W-:Y:S04]  /*4f90*/  @!P2 STG.E.U8 desc[UR16][R10.64+0x8], R17 ;  /* 0x000008110a00a986 */ /* 0x0003e8000c101110 */
[----:B------:R-:W2:Y:S01]  /*4fa0*/  @!P3 LDG.E.U8 R14, desc[UR16][R12.64+0x9] ;  /* 0x000009100c0eb981 */ /* 0x000ea2000c1e1100 */
[----:B------:R-:W-:Y:S02]  /*4fb0*/  ISETP.LT.OR P2, PT, R57, 0x9, !P1 ;  /* 0x000000093900780c */ /* 0x000fe40004f41670 */
[----:B-1----:R-:W-:-:S11]  /*4fc0*/  PRMT R10, RZ, 0x7610, R10 ;  /* 0x00007610ff0a7816 */ /* 0x002fd6000000000a */
[----:B------:R-:W1:Y:S01]  /*4fd0*/  @!P2 LDC.64 R20, c[0x0][0x5c0] ;  /* 0x00017000ff14ab82 */ /* 0x000e620000000a00 */
[----:B--2---:R-:W-:-:S04]  /*4fe0*/  LOP3.LUT R14, R14, 0xff, RZ, 0xc0, !PT ;  /* 0x000000ff0e0e7812 */ /* 0x004fc800078ec0ff */
[----:B------:R-:W-:-:S05]  /*4ff0*/  F2FP.F16.E4M3.UNPACK_B R14, R14 ;  /* 0x0000000eff0e723e */ /* 0x000fca00020006ff */
[----:B------:R-:W-:-:S05]  /*5000*/  HADD2.F32 R14, -RZ, R14.H0_H0 ;  /* 0x2000000eff0e7230 */ /* 0x000fca0000004100 */
[----:B------:R-:W-:Y:S01]  /*5010*/  FMUL R15, R14, R93 ;  /* 0x0000005d0e0f7220 */ /* 0x000fe20000400000 */
[----:B0-----:R-:W-:-:S03]  /*5020*/  @!P3 IADD3 R14, P4, P5, R6, R18, R87 ;  /* 0x00000012060eb210 */ /* 0x001fc60007d9e057 */
[----:B------:R-:W-:Y:S01]  /*5030*/  FFMA R76, R76, R72, R15 ;  /* 0x000000484c4c7223 */ /* 0x000fe2000000000f */
[----:B------:R-:W-:-:S04]  /*5040*/  @!P3 IADD3.X R15, R59, R19, R88, P4, P5 ;  /* 0x000000133b0fb210 */ /* 0x000fc800027ea458 */
[----:B------:R-:W-:-:S05]  /*5050*/  F2FP.SATFINITE.E4M3.F32.PACK_AB_MERGE_C R17, RZ, R76, RZ ;  /* 0x0000004cff11723e */ /* 0x000fca00048070ff */
[----:B------:R0:W-:Y:S04]  /*5060*/  @!P3 STG.E.U8 desc[UR16][R14.64+0x9], R17 ;  /* 0x000009110e00b986 */ /* 0x0001e8000c101110 */
[----:B------:R-:W2:Y:S01]  /*5070*/  @!P2 LDG.E.U8 R10, desc[UR16][R8.64+0x8] ;  /* 0x00000810080aa981 */ /* 0x000ea2000c1e1100 */
[----:B------:R-:W-:Y:S02]  /*5080*/  @!P2 IADD3 R11, P4, P5, R87, R6, R89 ;  /* 0x00000006570ba210 */ /* 0x000fe40007d9e059 */
[----:B------:R-:W-:Y:S02]  /*5090*/  ISETP.LT.OR P3, PT, R57, 0xa, !P1 ;  /* 0x0000000a3900780c */ /* 0x000fe40004f61670 */
[----:B------:R-:W-:Y:S02]  /*50a0*/  @!P2 IADD3.X R18, R88, R59, R90, P4, P5 ;  /* 0x0000003b5812a210 */ /* 0x000fe400027ea45a */
[----:B0-----:R-:W-:-:S02]  /*50b0*/  PRMT R14, RZ, 0x7610, R14 ;  /* 0x00007610ff0e7816 */ /* 0x001fc4000000000e */
[----:B--2---:R-:W-:-:S04]  /*50c0*/  LOP3.LUT R10, R10, 0xff, RZ, 0xc0, !PT ;  /* 0x000000ff0a0a7812 */ /* 0x004fc800078ec0ff */
[----:B------:R-:W-:-:S05]  /*50d0*/  F2FP.F16.E4M3.UNPACK_B R10, R10 ;  /* 0x0000000aff0a723e */ /* 0x000fca00020006ff */
[----:B------:R-:W-:-:S05]  /*50e0*/  HADD2.F32 R10, -RZ, R10.H0_H0 ;  /* 0x2000000aff0a7230 */ /* 0x000fca0000004100 */
[----:B------:R-:W-:Y:S01]  /*50f0*/  FMUL R16, R10, R93 ;  /* 0x0000005d0a107220 */ /* 0x000fe20000400000 */
[----:B-1----:R-:W-:-:S03]  /*5100*/  @!P2 IADD3 R10, P4, R11, R20, RZ ;  /* 0x000000140b0aa210 */ /* 0x002fc60007f9e0ff */
[----:B------:R-:W-:Y:S02]  /*5110*/  FFMA R16, R77, R72, R16 ;  /* 0x000000484d107223 */ /* 0x000fe40000000010 */
[----:B------:R-:W-:Y:S02]  /*5120*/  @!P2 IMAD.X R11, R18, 0x1, R21, P4 ;  /* 0x00000001120ba824 */ /* 0x000fe400020e0615 */
[----:B------:R-:W0:Y:S01]  /*5130*/  @!P3 LDC.64 R20, c[0x0][0x5c0] ;  /* 0x00017000ff14bb82 */ /* 0x000e220000000a00 */
[----:B------:R-:W-:-:S05]  /*5140*/  F2FP.SATFINITE.E4M3.F32.PACK_AB_MERGE_C R17, RZ, R16, RZ ;  /* 0x00000010ff11723e */ /* 0x000fca00048070ff */
        /* <DEDUP_REMOVED lines=99> */
[----:B------:R-:W-:Y:S01]  /*5780*/  @!P2 IADD3 R11, P0, P3, R87, R6, R89 ;  /* 0x00000006570ba210 */ /* 0x000fe20007b1e059 */
[----:B------:R-:W-:Y:S01]  /*5790*/  BSSY B1, `(.L_x_34) ;  /* 0x000000f000017945 */ /* 0x000fe20003800000 */
        /* <DEDUP_REMOVED lines=8> */
[----:B------:R-:W-:-:S03]  /*5820*/  @!P2 IMAD.X R11, R16, 0x1, R19, P4 ;  /* 0x00000001100ba824 */ /* 0x000fc600020e0613 */
[----:B------:R-:W-:Y:S02]  /*5830*/  F2FP.SATFINITE.E4M3.F32.PACK_AB_MERGE_C R13, RZ, R12, RZ ;  /* 0x0000000cff0d723e */ /* 0x000fe400048070ff */
[----:B------:R-:W-:-:S03]  /*5840*/  PRMT R12, RZ, 0x7610, R12 ;  /* 0x00007610ff0c7816 */ /* 0x000fc6000000000c */
[----:B------:R1:W-:Y:S01]  /*5850*/  @!P2 STG.E.U8 desc[UR16][R10.64+0x18], R13 ;  /* 0x0000180d0a00a986 */ /* 0x0003e2000c101110 */
[----:B------:R-:W-:Y:S05]  /*5860*/  @P1 BRA `(.L_x_35) ;  /* 0x0000000000041947 */ /* 0x000fea0003800000 */
[----:B------:R0:W5:Y:S02]  /*5870*/  LDG.E.U8 R12, desc[UR16][R8.64+0x19] ;  /* 0x00001910080c7981 */ /* 0x000164000c1e1100 */
.L_x_35:
[----:B------:R-:W-:Y:S05]  /*5880*/  BSYNC B1 ;  /* 0x0000000000017941 */ /* 0x000fea0003800000 */
.L_x_34:
[----:B------:R-:W-:Y:S05]  /*5890*/  @P1 BRA `(.L_x_36) ;  /* 0x0000001c00bc1947 */ /* 0x000fea0003800000 */
[----:B-----5:R-:W-:Y:S01]  /*58a0*/  LOP3.LUT R12, R12, 0xff, RZ, 0xc0, !PT ;  /* 0x000000ff0c0c7812 */ /* 0x020fe200078ec0ff */
[----:B------:R-:W-:Y:S01]  /*58b0*/  ULDC.64 UR6, c[0x0][0x5c0] ;  /* 0x0001700000067ab9 */ /* 0x000fe20000000a00 */
[----:B------:R-:W-:Y:S02]  /*58c0*/  IADD3 R6, P0, P1, R87, R6, R89 ;  /* 0x0000000657067210 */ /* 0x000fe4000791e059 */
[----:B------:R-:W-:Y:S02]  /*58d0*/  F2FP.F16.E4M3.UNPACK_B R12, R12 ;  /* 0x0000000cff0c723e */ /* 0x000fe400020006ff */
[----:B------:R-:W-:Y:S02]  /*58e0*/  IADD3.X R59, R88, R59, R90, P0, P1 ;  /* 0x0000003b583b7210 */ /* 0x000fe400007e245a */
[----:B------:R-:W-:Y:S01]  /*58f0*/  IADD3 R6, P0, R6, UR6, RZ ;  /* 0x0000000606067c10 */ /* 0x000fe2000ff1e0ff */
[----:B------:R-:W-:-:S05]  /*5900*/  HADD2.F32 R12, -RZ, R12.H0_H0 ;  /* 0x2000000cff0c7230 */ /* 0x000fca0000004100 */
[----:B------:R-:W-:-:S04]  /*5910*/  FMUL R7, R12, R93 ;  /* 0x0000005d0c077220 */ /* 0x000fc80000400000 */
[----:B------:R-:W-:Y:S01]  /*5920*/  FFMA R86, R86, R72, R7 ;  /* 0x0000004856567223 */ /* 0x000fe20000000007 */
[----:B------:R-:W-:-:S04]  /*5930*/  IADD3.X R7, R59, UR7, RZ, P0, !PT ;  /* 0x000000073b077c10 */ /* 0x000fc800087fe4ff */
[----:B0-----:R-:W-:-:S05]  /*5940*/  F2FP.SATFINITE.E4M3.F32.PACK_AB_MERGE_C R9, RZ, R86, RZ ;  /* 0x00000056ff09723e */ /* 0x001fca00048070ff */
[----:B------:R2:W-:Y:S01]  /*5950*/  STG.E.U8 desc[UR16][R6.64+0x19], R9 ;  /* 0x0000190906007986 */ /* 0x0005e2000c101110 */
[----:B------:R-:W-:Y:S05]  /*5960*/  BRA `(.L_x_36) ;  /* 0x0000001c00887947 */ /* 0x000fea0003800000 */
.L_x_33:
[----:B------:R-:W-:Y:S01]  /*5970*/  ISETP.GE.AND P0, PT, R58, 0x9, PT ;  /* 0x000000093a00780c */ /* 0x000fe20003f06270 */
[-C--:B------:R-:W-:Y:S01]  /*5980*/  FMUL R129, R129, R72.reuse ;  /* 0x0000004881817220 */ /* 0x080fe20000400000 */
[----:B------:R-:W-:Y:S01]  /*5990*/  LOP3.LUT R142, R142, 0xfffff7ff, RZ, 0xc0, !PT ;  /* 0xfffff7ff8e8e7812 */ /* 0x000fe200078ec0ff */
[-C--:B------:R-:W-:Y:S01]  /*59a0*/  FMUL R126, R126, R72.reuse ;  /* 0x000000487e7e7220 */ /* 0x080fe20000400000 */
[----:B------:R-:W-:Y:S01]  /*59b0*/  ISETP.LT.OR P5, PT, R57, 0x1, !P0 ;  /* 0x000000013900780c */ /* 0x000fe200047a1670 */
[-C--:B------:R-:W-:Y:S01]  /*59c0*/  FMUL R127, R127, R72.reuse ;  /* 0x000000487f7f7220 */ /* 0x080fe20000400000 */
[C---:B------:R-:W-:Y:S01]  /*59d0*/  ISETP.LT.OR P4, PT, R57.reuse, 0x2, !P0 ;  /* 0x000000023900780c */ /* 0x040fe20004781670 */
[-C--:B------:R-:W-:Y:S01]  /*59e0*/  FMUL R124, R124, R72.reuse ;  /* 0x000000487c7c7220 */ /* 0x080fe20000400000 */
[----:B------:R-:W-:Y:S01]  /*59f0*/  ISETP.LT.OR P3, PT, R57, 0x9, !P0 ;  /* 0x000000093900780c */ /* 0x000fe20004761670 */
[-C--:B------:R-:W-:Y:S01]  /*5a00*/  FMUL R125, R125, R72.reuse ;  /* 0x000000487d7d7220 */ /* 0x080fe20000400000 */
[----:B------:R-:W-:Y:S01]  /*5a10*/  LOP3.LUT R122, R122, 0xfffffffd, RZ, 0xc0, !PT ;  /* 0xfffffffd7a7a7812 */ /* 0x000fe200078ec0ff */
[-C--:B------:R-:W-:Y:S01]  /*5a20*/  FMUL R120, R120, R72.reuse ;  /* 0x0000004878787220 */ /* 0x080fe20000400000 */
[----:B------:R-:W-:Y:S01]  /*5a30*/  F2FP.SATFINITE.E4M3.F32.PACK_AB_MERGE_C R129, RZ, R129, RZ ;  /* 0x00000081ff81723e */ /* 0x000fe200048070ff */
[----:B------:R-:W-:Y:S01]  /*5a40*/  FMUL R123, R123, R72 ;  /* 0x000000487b7b7220 */ /* 0x000fe20000400000 */
[----:B------:R-:W-:Y:S01]  /*5a50*/  F2FP.SATFINITE.E4M3.F32.PACK_AB_MERGE_C R141, RZ, R126, RZ ;  /* 0x0000007eff8d723e */ /* 0x000fe200048070ff */
[-C--:B------:R-:W-:Y:S01]  /*5a60*/  FMUL R118, R118, R72.reuse ;  /* 0x0000004876767220 */ /* 0x080fe20000400000 */
[----:B------:R-:W-:Y:S01]  /*5a70*/  F2FP.SATFINITE.E4M3.F32.PACK_AB_MERGE_C R127, RZ, R127, RZ ;  /* 0x0000007fff7f723e */ /* 0x000fe200048070ff */
[----:B------:R-:W0:Y:S01]  /*5a80*/  @!P5 LDC.64 R50, c[0x0][0x5c0] ;  /* 0x00017000ff32db82 */ /* 0x000e220000000a00 */
[----:B------:R-:W-:Y:S01]  /*5a90*/  @P5 LOP3.LUT R142, R142, 0x800, RZ, 0xfc, !PT ;  /* 0x000008008e8e5812 */ /* 0x000fe200078efcff */
[-C--:B------:R-:W-:Y:S01]  /*5aa0*/  FMUL R121, R121, R72.reuse ;  /* 0x0000004879797220 */ /* 0x080fe20000400000 */
[----:B------:R-:W-:Y:S01]  /*5ab0*/  F2FP.SATFINITE.E4M3.F32.PACK_AB_MERGE_C R125, RZ, R125, RZ ;  /* 0x0000007dff7d723e */ /* 0x000fe200048070ff */
[-C--:B------:R-:W-:Y:S01]  /*5ac0*/  FMUL R116, R116, R72.reuse ;  /* 0x0000004874747220 */ /* 0x080fe20000400000 */
[----:B------:R-:W-:Y:S01]  /*5ad0*/  LOP3.LUT R142, R142, 0xfffffbff, RZ, 0xc0, !PT ;  /* 0xfffffbff8e8e7812 */ /* 0x000fe200078ec0ff */
[-C--:B------:R-:W-:Y:S01]  /*5ae0*/  FMUL R119, R119, R72.reuse ;  /* 0x0000004877777220 */ /* 0x080fe20000400000 */
[----:B------:R-:W-:Y:S01]  /*5af0*/  F2FP.SATFINITE.E4M3.F32.PACK_AB_MERGE_C R123, RZ, R123, RZ ;  /* 0x0000007bff7b723e */ /* 0x000fe200048070ff */
[----:B------:R-:W1:Y:S01]  /*5b00*/  @!P4 LDC.64 R48, c[0x0][0x5c0] ;  /* 0x00017000ff30cb82 */ /* 0x000e620000000a00 */
[----:B------:R-:W-:Y:S01]  /*5b10*/  @P4 LOP3.LUT R142, R142, 0x400, RZ, 0xfc, !PT ;  /* 0x000004008e8e4812 */ /* 0x000fe200078efcff */
[-C--:B------:R-:W-:Y:S01]  /*5b20*/  FMUL R114, R114, R72.reuse ;  /* 0x0000004872727220 */ /* 0x080fe20000400000 */
[----:B------:R-:W-:Y:S01]  /*5b30*/  F2FP.SATFINITE.E4M3.F32.PACK_AB_MERGE_C R121, RZ, R121, RZ ;  /* 0x00000079ff79723e */ /* 0x000fe200048070ff */
[-C--:B------:R-:W-:Y:S01]  /*5b40*/  FMUL R117, R117, R72.reuse ;  /* 0x0000004875757220 */ /* 0x080fe20000400000 */
[----:B------:R-:W-:Y:S01]  /*5b50*/  LOP3.LUT R142, R142, 0xffffbfff, RZ, 0xc0, !PT ;  /* 0xffffbfff8e8e7812 */ /* 0x000fe200078ec0ff */
[-C--:B------:R-:W-:Y:S01]  /*5b60*/  FMUL R112, R112, R72.reuse ;  /* 0x0000004870707220 */ /* 0x080fe20000400000 */
[----:B------:R-:W-:Y:S01]  /*5b70*/  F2FP.SATFINITE.E4M3.F32.PACK_AB_MERGE_C R119, RZ, R119, RZ ;  /* 0x00000077ff77723e */ /* 0x000fe200048070ff */
[----:B------:R-:W2:Y:S01]  /*5b80*/  @!P3 LDC.64 R28, c[0x0][0x5c0] ;  /* 0x00017000ff1cbb82 */ /* 0x000ea20000000a00 */
[----:B------:R-:W-:Y:S01]  /*5b90*/  @P3 LOP3.LUT R142, R142, 0x4000, RZ, 0xfc, !PT ;  /* 0x000040008e8e3812 */ /* 0x000fe200078efcff */
[-C--:B------:R-:W-:Y:S01]  /*5ba0*/  FMUL R115, R115, R72.reuse ;  /* 0x0000004873737220 */ /* 0x080fe20000400000 */
[----:B------:R-:W-:Y:S01]  /*5bb0*/  F2FP.SATFINITE.E4M3.F32.PACK_AB_MERGE_C R117, RZ, R117, RZ ;  /* 0x00000075ff75723e */ /* 0x000fe200048070ff */
[-C--:B------:R-:W-:Y:S01]  /*5bc0*/  FMUL R110, R110, R72.reuse ;  /* 0x000000486e6e7220 */ /* 0x080fe20000400000 */
[----:B------:R-:W-:Y:S01]  /*5bd0*/  LOP3.LUT R142, R142, 0xffffdfff, RZ, 0xc0, !PT ;  /* 0xffffdfff8e8e7812 */ /* 0x000fe200078ec0ff */
[-C--:B------:R-:W-:Y:S01]  /*5be0*/  FMUL R113, R113, R72.reuse ;  /* 0x0000004871717220 */ /* 0x080fe20000400000 */
[----:B------:R-:W-:Y:S01]  /*5bf0*/  F2FP.SATFINITE.E4M3.F32.PACK_AB_MERGE_C R115, RZ, R115, RZ ;  /* 0x00000073ff73723e */ /* 0x000fe200048070ff */
[----:B------:R-:W-:Y:S01]  /*5c00*/  FMUL R108, R108, R72 ;  /* 0x000000486c6c7220 */ /* 0x000fe20000400000 */
[--C-:B0-----:R-:W-:Y:S01]  /*5c10*/  @!P5 IADD3 R50, P1, P2, R6, R50, R89.reuse ;  /* 0x000000320632d210 */ /* 0x101fe20007a3e059 */
[-C--:B------:R-:W-:Y:S01]  /*5c20*/  FMUL R111, R111, R72.reuse ;  /* 0x000000486f6f7220 */ /* 0x080fe20000400000 */
[----:B------:R-:W-:Y:S01]  /*5c30*/  F2FP.SATFINITE.E4M3.F32.PACK_AB_MERGE_C R113, RZ, R113, RZ ;  /* 0x00000071ff71723e */ /* 0x000fe200048070ff */
[-C--:B------:R-:W-:Y:S01]  /*5c40*/  FMUL R104, R104, R72.reuse ;  /* 0x0000004868687220 */ /* 0x080fe20000400000 */
[--C-:B------:R-:W-:Y:S01]  /*5c50*/  @!P5 IADD3.X R51, R59, R51, R90.reuse, P1, P2 ;  /* 0x000000333b33d210 */ /* 0x100fe20000fe445a */
[-C--:B------:R-:W-:Y:S01]  /*5c60*/  FMUL R109, R109, R72.reuse ;  /* 0x000000486d6d7220 */ /* 0x080fe20000400000 */
[----:B------:R-:W-:Y:S01]  /*5c70*/  F2FP.SATFINITE.E4M3.F32.PACK_AB_MERGE_C R111, RZ, R111, RZ ;  /* 0x0000006fff6f723e */ /* 0x000fe200048070ff */
[----:B------:R-:W-:Y:S01]  /*5c80*/  FMUL R106, R106, R72 ;  /* 0x000000486a6a7220 */ /* 0x000fe20000400000 */
[--C-:B-1----:R-:W-:Y:S01]  /*5c90*/  @!P4 IADD3 R48, P1, P2, R6, R48, R89.reuse ;  /* 0x000000300630c210 */ /* 0x102fe20007a3e059 */
[-C--:B------:R-:W-:Y:S01]  /*5ca0*/  FMUL R107, R107, R72.reuse ;  /* 0x000000486b6b7220 */ /* 0x080fe20000400000 */
[----:B------:R-:W-:Y:S01]  /*5cb0*/  F2FP.SATFINITE.E4M3.F32.PACK_AB_MERGE_C R109, RZ, R109, RZ ;  /* 0x0000006dff6d723e */ /* 0x000fe200048070ff */
[-C--:B------:R-:W-:Y:S01]  /*5cc0*/  FMUL R100, R100, R72.reuse ;  /* 0x0000004864647220 */ /* 0x080fe20000400000 */
[--C-:B------:R-:W-:Y:S01]  /*5cd0*/  @!P4 IADD3.X R49, R59, R49, R90.reuse, P1, P2 ;  /* 0x000000313b31c210 */ /* 0x100fe20000fe445a */
[-C--:B------:R-:W-:Y:S01]  /*5ce0*/  FMUL R105, R105, R72.reuse ;  /* 0x0000004869697220 */ /* 0x080fe20000400000 */
[----:B------:R-:W-:Y:S01]  /*5cf0*/  F2FP.SATFINITE.E4M3.F32.PACK_AB_MERGE_C R107, RZ, R107, RZ ;  /* 0x0000006bff6b723e */ /* 0x000fe200048070ff */
[----:B------:R-:W-:Y:S01]  /*5d00*/  FMUL R102, R102, R72 ;  /* 0x0000004866667220 */ /* 0x000fe20000400000 */
[----:B--2---:R-:W-:Y:S01]  /*5d10*/  @!P3 IADD3 R28, P1, P2, R6, R28, R89 ;  /* 0x0000001c061cb210 */ /* 0x004fe20007a3e059 */
[-C--:B------:R-:W-:Y:S01]  /*5d20*/  FMUL R103, R103, R72.reuse ;  /* 0x0000004867677220 */ /* 0x080fe20000400000 */
[----:B------:R-:W-:Y:S01]  /*5d30*/  F2FP.SATFINITE.E4M3.F32.PACK_AB_MERGE_C R105, RZ, R105, RZ ;  /* 0x00000069ff69723e */ /* 0x000fe200048070ff */
[-C--:B------:R-:W-:Y:S01]  /*5d40*/  FMUL R97, R97, R72.reuse ;  /* 0x0000004861617220 */ /* 0x080fe20000400000 */
[----:B------:R-:W-:Y:S01]  /*5d50*/  @!P3 IADD3.X R29, R59, R29, R90, P1, P2 ;  /* 0x0000001d3b1db210 */ /* 0x000fe20000fe445a */
[-C--:B------:R-:W-:Y:S01]  /*5d60*/  FMUL R101, R101, R72.reuse ;  /* 0x0000004865657220 */ /* 0x080fe20000400000 */
[----:B------:R-:W-:Y:S01]  /*5d70*/  ISETP.LT.OR P3, PT, R57, 0xa, !P0 ;  /* 0x0000000a3900780c */ /* 0x000fe20004761670 */
[-C--:B------:R-:W-:Y:S01]  /*5d80*/  FMUL R98, R98, R72.reuse ;  /* 0x0000004862627220 */ /* 0x080fe20000400000 */
[----:B------:R-:W-:Y:S01]  /*5d90*/  F2FP.SATFINITE.E4M3.F32.PACK_AB_MERGE_C R103, RZ, R103, RZ ;  /* 0x00000067ff67723e */ /* 0x000fe200048070ff */
[-C--:B------:R-:W-:Y:S01]  /*5da0*/  FMUL R99, R99, R72.reuse ;  /* 0x0000004863637220 */ /* 0x080fe20000400000 */
[----:B------:R-:W-:Y:S01]  /*5db0*/  F2FP.SATFINITE.E4M3.F32.PACK_AB_MERGE_C R97, RZ, R97, RZ ;  /* 0x00000061ff61723e */ /* 0x000fe200048070ff */
[-C--:B------:R-:W-:Y:S01]  /*5dc0*/  FMUL R96, R96, R72.reuse ;  /* 0x0000004860607220 */ /* 0x080fe20000400000 */
[----:B------:R-:W-:Y:S01]  /*5dd0*/  F2FP.SATFINITE.E4M3.F32.PACK_AB_MERGE_C R101, RZ, R101, RZ ;  /* 0x00000065ff65723e */ /* 0x000fe200048070ff */
[-C--:B------:R-:W-:Y:S01]  /*5de0*/  FMUL R95, R95, R72.reuse ;  /* 0x000000485f5f7220 */ /* 0x080fe20000400000 */
[----:B------:R-:W-:Y:S01]  /*5df0*/  F2FP.SATFINITE.E4M3.F32.PACK_AB_MERGE_C R99, RZ, R99, RZ ;  /* 0x00000063ff63723e */ /* 0x000fe200048070ff */
[-C--:B------:R-:W-:Y:S01]  /*5e00*/  FMUL R94, R94, R72.reuse ;  /* 0x000000485e5e7220 */ /* 0x080fe20000400000 */
[-C--:B------:R-:W-:Y:S01]  /*5e10*/  FMUL R73, R73, R72.reuse ;  /* 0x0000004849497220 */ /* 0x080fe20000400000 */
        /* <DEDUP_REMOVED lines=10> */
[-C--:B------:R-:W-:Y:S01]  /*5ec0*/  FMUL R78, R78, R72.reuse ;  /* 0x000000484e4e7220 */ /* 0x080fe20000400000 */
[-C--:B------:R-:W-:Y:S01]  /*5ed0*/  FMUL R79, R79, R72.reuse ;  /* 0x000000484f4f7220 */ /* 0x080fe20000400000 */
[-C--:B------:R-:W-:Y:S01]  /*5ee0*/  FMUL R80, R80, R72.reuse ;  /* 0x0000004850507220 */ /* 0x080fe20000400000 */
[----:B------:R-:W-:Y:S01]  /*5ef0*/  F2FP.SATFINITE.E4M3.F32.PACK_AB_MERGE_C R77, RZ, R77, RZ ;  /* 0x0000004dff4d723e */ /* 0x000fe200048070ff */
[-C--:B------:R-:W-:Y:S01]  /*5f00*/  FMUL R81, R81, R72.reuse ;  /* 0x0000004851517220 */ /* 0x080fe20000400000 */
[-C--:B------:R-:W-:Y:S01]  /*5f10*/  FMUL R82, R82, R72.reuse ;  /* 0x0000004852527220 */ /* 0x080fe20000400000 */
[----:B------:R-:W-:Y:S01]  /*5f20*/  F2FP.SATFINITE.E4M3.F32.PACK_AB_MERGE_C R79, RZ, R79, RZ ;  /* 0x0000004fff4f723e */ /* 0x000fe200048070ff */
[-C--:B------:R-:W-:Y:S01]  /*5f30*/  FMUL R83, R83, R72.reuse ;  /* 0x0000004853537220 */ /* 0x080fe20000400000 */
[-C--:B------:R-:W-:Y:S01]  /*5f40*/  FMUL R84, R84, R72.reuse ;  /* 0x0000004854547220 */ /* 0x080fe20000400000 */
[----:B------:R-:W-:Y:S01]  /*5f50*/  F2FP.SATFINITE.E4M3.F32.PACK_AB_MERGE_C R81, RZ, R81, RZ ;  /* 0x00000051ff51723e */ /* 0x000fe200048070ff */
[-C--:B------:R-:W-:Y:S01]  /*5f60*/  FMUL R85, R85, R72.reuse ;  /* 0x0000004855557220 */ /* 0x080fe20000400000 */
[----:B------:R-:W-:Y:S01]  /*5f70*/  FMUL R86, R86, R72 ;  /* 0x0000004856567220 */ /* 0x000fe20000400000 */
[----:B------:R-:W-:-:S03]  /*5f80*/  F2FP.SATFINITE.E4M3.F32.PACK_AB_MERGE_C R83, RZ, R83, RZ ;  /* 0x00000053ff53723e */ /* 0x000fc600048070ff */
[----:B------:R-:W-:Y:S02]  /*5f90*/  F2FP.SATFINITE.E4M3.F32.PACK_AB_MERGE_C R85, RZ, R85, RZ ;  /* 0x00000055ff55723e */ /* 0x000fe400048070ff */
[----:B0-----:R-:W-:-:S04]  /*5fa0*/  @!P3 IADD3 R12, P1, P2, R6, R12, R89 ;  /* 0x0000000c060cb210 */ /* 0x001fc80007a3e059 */
[----:B------:R-:W-:Y:S02]  /*5fb0*/  @!P3 IADD3.X R13, R59, R13, R90, P1, P2 ;  /* 0x0000000d3b0db210 */ /* 0x000fe40000fe445a */
[----:B------:R-:W-:-:S13]  /*5fc0*/  ISETP.LT.OR P3, PT, R57, 0x11, !P0 ;  /* 0x000000113900780c */ /* 0x000fda0004761670 */
[----:B------:R-:W0:Y:S01]  /*5fd0*/  @!P3 LDC.64 R24, c[0x0][0x5c0] ;  /* 0x00017000ff18bb82 */ /* 0x000e220000000a00 */
[----:B------:R-:W-:-:S04]  /*5fe0*/  @P3 LOP3.LUT R122, R122, 0x2, RZ, 0xfc, !PT ;  /* 0x000000027a7a3812 */ /* 0x000fc800078efcff */
[----:B------:R-:W-:Y:S02]  /*5ff0*/  LOP3.LUT R122, R122, 0xfffffffe, RZ, 0xc0, !PT ;  /* 0xfffffffe7a7a7812 */ /* 0x000fe400078ec0ff */
        /* <DEDUP_REMOVED lines=10> */
[----:B------:R-:W-:Y:S02]  /*60a0*/  @P3 LOP3.LUT R122, R122, 0x1, RZ, 0xfc, !PT ;  /* 0x000000017a7a3812 */ /* 0x000fe400078efcff */
        /* <DEDUP_REMOVED lines=8> */
[----:B------:R-:W-:-:S04]  /*6130*/  ISETP.GE.AND P0, PT, R58, 0x81, PT ;  /* 0x000000813a00780c */ /* 0x000fc80003f06270 */
        /* <DEDUP_REMOVED lines=42> */
[----:B------:R-:W-:Y:S02]  /*63e0*/  ISETP.LT.OR P3, PT, R57, 0x1a, !P0 ;  /* 0x0000001a3900780c */ /* 0x000fe40004761670 */
[----:B------:R-:W-:-:S11]  /*63f0*/  ISETP.GE.AND P2, PT, R58, 0x101, PT ;  /* 0x000001013a00780c */ /* 0x000fd60003f46270 */
        /* <DEDUP_REMOVED lines=29> */
[C---:B------:R-:W-:Y:S02]  /*65d0*/  ISETP.LT.OR P3, PT, R57.reuse, 0x11, !P2 ;  /* 0x000000113900780c */ /* 0x040fe40005761670 */
[----:B------:R-:W-:-:S11]  /*65e0*/  ISETP.LT.OR P2, PT, R57, 0x12, !P2 ;  /* 0x000000123900780c */ /* 0x000fd60005741670 */
[----:B------:R-:W0:Y:S01]  /*65f0*/  @!P3 LDC.64 R8, c[0x0][0x5c0] ;  /* 0x00017000ff08bb82 */ /* 0x000e220000000a00 */
[----:B------:R-:W-:-:S04]  /*6600*/  @P3 LOP3.LUT R142, R142, 0x20000, RZ, 0xfc, !PT ;  /* 0x000200008e8e3812 */ /* 0x000fc800078efcff */
[----:B------:R-:W-:-:S03]  /*6610*/  LOP3.LUT R142, R142, 0xfffeffff, RZ, 0xc0, !PT ;  /* 0xfffeffff8e8e7812 */ /* 0x000fc600078ec0ff */
[----:B------:R-:W1:Y:S01]  /*6620*/  @!P2 LDC.64 R10, c[0x0][0x5c0] ;  /* 0x00017000ff0aab82 */ /* 0x000e620000000a00 */
[----:B------:R-:W-:-:S04]  /*6630*/  @P2 LOP3.LUT R142, R142, 0x10000, RZ, 0xfc, !PT ;  /* 0x000100008e8e2812 */ /* 0x000fc800078efcff */
[----:B------:R-:W-:Y:S02]  /*6640*/  LOP3.LUT R142, R142, 0xfffffdff, RZ, 0xc0, !PT ;  /* 0xfffffdff8e8e7812 */ /* 0x000fe400078ec0ff */
[----:B0-----:R-:W-:-:S04]  /*6650*/  @!P3 IADD3 R8, P0, P1, R6, R8, R87 ;  /* 0x000000080608b210 */ /* 0x001fc8000791e057 */
[----:B------:R-:W-:Y:S02]  /*6660*/  @!P3 IADD3.X R9, R59, R9, R88, P0, P1 ;  /* 0x000000093b09b210 */ /* 0x000fe400007e2458 */
[----:B-1----:R-:W-:-:S04]  /*6670*/  @!P2 IADD3 R10, P0, P1, R6, R10, R87 ;  /* 0x0000000a060aa210 */ /* 0x002fc8000791e057 */
[----:B------:R-:W-:Y:S02]  /*6680*/  @!P2 IADD3.X R11, R59, R11, R88, P0, P1 ;  /* 0x0000000b3b0ba210 */ /* 0x000fe400007e2458 */
[----:B------:R-:W-:-:S04]  /*6690*/  ISETP.GE.AND P0, PT, R58, 0x89, PT ;  /* 0x000000893a00780c */ /* 0x000fc80003f06270 */
[----:B------:R-:W-:-:S13]  /*66a0*/  ISETP.LT.OR P3, PT, R57, 0x1, !P0 ;  /* 0x000000013900780c */ /* 0x000fda0004761670 */
[----:B------:R-:W-:Y:S02]  /*66b0*/  @!P3 IADD3 R149, P1, P2, R91, R6, R89 ;  /* 0x000000065b95b210 */ /* 0x000fe40007a3e059 */
[----:B------:R-:W-:Y:S02]  /*66c0*/  @P3 LOP3.LUT R142, R142, 0x200, RZ, 0xfc, !PT ;  /* 0x000002008e8e3812 */ /* 0x000fe400078efcff */
[----:B------:R-:W-:Y:S02]  /*66d0*/  @!P3 IADD3.X R150, R92, R59, R90, P1, P2 ;  /* 0x0000003b5c96b210 */ /* 0x000fe40000fe445a */
[----:B------:R-:W-:Y:S02]  /*66e0*/  ISETP.LT.OR P3, PT, R57, 0x2, !P0 ;  /* 0x000000023900780c */ /* 0x000fe40004761670 */
[----:B------:R-:W-:-:S11]  /*66f0*/  LOP3.LUT R142, R142, 0xfffffeff, RZ, 0xc0, !PT ;  /* 0xfffffeff8e8e7812 */ /* 0x000fd600078ec0ff */
        /* <DEDUP_REMOVED lines=29> */
[----:B------:R-:W-:Y:S02]  /*68d0*/  ISETP.GE.AND P2, PT, R58, 0x109, PT ;  /* 0x000001093a00780c */ /* 0x000fe40003f46270 */
[----:B------:R-:W-:-:S02]  /*68e0*/  LOP3.LUT R142, R142, 0xfffffffe, RZ, 0xc0, !PT ;  /* 0xfffffffe8e8e7812 */ /* 0x000fc400078ec0ff */
[C---:B------:R-:W-:Y:S02]  /*68f0*/  ISETP.LT.OR P5, PT, R57.reuse, 0x1, !P2 ;  /* 0x000000013900780c */ /* 0x040fe400057a1670 */
[----:B------:R-:W-:Y:S02]  /*6900*/  ISETP.LT.OR P4, PT, R57, 0x2, !P2 ;  /* 0x000000023900780c */ /* 0x000fe40005781670 */
[----:B------:R-:W-:Y:S02]  /*6910*/  P2R R143, PR, RZ, 0x20 ;  /* 0x00000020ff8f7803 */ /* 0x000fe40000000000 */
[----:B------:R-:W-:Y:S02]  /*6920*/  P2R R144, PR, RZ, 0x10 ;  /* 0x00000010ff907803 */ /* 0x000fe40000000000 */
[----:B------:R-:W-:Y:S02]  /*6930*/  @!P3 IADD3 R71, P0, P1, R91, R6, R89 ;  /* 0x000000065b47b210 */ /* 0x000fe4000791e059 */
[----:B------:R-:W-:-:S02]  /*6940*/  @P3 LOP3.LUT R142, R142, 0x1, RZ, 0xfc, !PT ;  /* 0x000000018e8e3812 */ /* 0x000fc400078efcff */
[-CC-:B------:R-:W-:Y:S02]  /*6950*/  @!P3 IADD3.X R128, R92, R59.reuse, R90.reuse, P0, P1 ;  /* 0x0000003b5c80b210 */ /* 0x180fe400007e245a */
[----:B------:R-:W-:Y:S02]  /*6960*/  ISETP.LT.OR P3, PT, R57, 0x9, !P2 ;  /* 0x000000093900780c */ /* 0x000fe40005761670 */
[CCC-:B------:R-:W-:Y:S02]  /*6970*/  @!P5 IADD3 R69, P1, P0, R87.reuse, R6.reuse, R89.reuse ;  /* 0x000000065745d210 */ /* 0x1c0fe4000783e059 */
[----:B------:R-:W-:Y:S02]  /*6980*/  P2R R145, PR, RZ, 0x8 ;  /* 0x00000008ff917803 */ /* 0x000fe40000000000 */
[----:B------:R-:W-:Y:S02]  /*6990*/  @!P5 IADD3.X R70, R88, R59, R90, P1, P0 ;  /* 0x0000003b5846d210 */ /* 0x000fe40000fe045a */
[----:B------:R-:W-:-:S02]  /*69a0*/  @!P4 IADD3 R67, P1, P0, R87, R6, R89 ;  /* 0x000000065743c210 */ /* 0x000fc4000783e059 */
[----:B------:R-:W-:Y:S02]  /*69b0*/  LOP3.LUT P5, RZ, R142, 0x400, RZ, 0xc0, !PT ;  /* 0x000004008eff7812 */ /* 0x000fe400078ac0ff */
[-CC-:B------:R-:W-:Y:S02]  /*69c0*/  @!P4 IADD3.X R68, R88, R59.reuse, R90.reuse, P1, P0 ;  /* 0x0000003b5844c210 */ /* 0x180fe40000fe045a */
[----:B------:R-:W-:Y:S02]  /*69d0*/  @!P3 IADD3 R65, P1, P0, R87, R6, R89 ;  /* 0x000000065741b210 */ /* 0x000fe4000783e059 */
[----:B------:R-:W-:Y:S02]  /*69e0*/  LOP3.LUT P4, RZ, R142, 0x800, RZ, 0xc0, !PT ;  /* 0x000008008eff7812 */ /* 0x000fe4000788c0ff */
[----:B------:R-:W-:Y:S02]  /*69f0*/  @!P3 IADD3.X R66, R88, R59, R90, P1, P0 ;  /* 0x0000003b5842b210 */ /* 0x000fe40000fe045a */
[----:B------:R-:W-:-:S04]  /*6a00*/  ISETP.GE.AND P3, PT, R58, 0x109, PT ;  /* 0x000001093a00780c */ /* 0x000fc80003f66270 */
[----:B------:R-:W-:-:S04]  /*6a10*/  ISETP.LT.OR P2, PT, R57, 0xa, !P3 ;  /* 0x0000000a3900780c */ /* 0x000fc80005f41670 */
[----:B------:R-:W-:-:S09]  /*6a20*/  P2R R146, PR, RZ, 0x4 ;  /* 0x00000004ff927803 */ /* 0x000fd20000000000 */
[----:B------:R-:W-:-:S04]  /*6a30*/  @!P2 IADD3 R63, P1, P0, R87, R6, R89 ;  /* 0x00000006573fa210 */ /* 0x000fc8000783e059 */
[----:B------:R-:W-:Y:S02]  /*6a40*/  @!P2 IADD3.X R64, R88, R59, R90, P1, P0 ;  /* 0x0000003b5840a210 */ /* 0x000fe40000fe045a */
[----:B------:R-:W-:-:S04]  /*6a50*/  ISETP.LT.OR P0, PT, R57, 0x11, !P3 ;  /* 0x000000113900780c */ /* 0x000fc80005f01670 */
[----:B------:R-:W-:-:S09]  /*6a60*/  P2R R147, PR, RZ, 0x1 ;  /* 0x00000001ff937803 */ /* 0x000fd20000000000 */
[----:B------:R-:W-:-:S04]  /*6a70*/  @!P0 IADD3 R61, P6, P1, R87, R6, R89 ;  /* 0x00000006573d8210 */ /* 0x000fc800079de059 */
[----:B------:R-:W-:Y:S02]  /*6a80*/  @!P0 IADD3.X R62, R88, R59, R90, P6, P1 ;  /* 0x0000003b583e8210 */ /* 0x000fe400037e245a */
[----:B------:R-:W-:Y:S02]  /*6a90*/  ISETP.LT.OR P1, PT, R57, 0x12, !P3 ;  /* 0x000000123900780c */ /* 0x000fe40005f21670 */
[----:B------:R-:W-:Y:S02]  /*6aa0*/  LOP3.LUT P3, RZ, R142, 0x2000, RZ, 0xc0, !PT ;  /* 0x000020008eff7812 */ /* 0x000fe4000786c0ff */
[----:B------:R-:W-:-:S09]  /*6ab0*/  P2R R148, PR, RZ, 0x2 ;  /* 0x00000002ff947803 */ /* 0x000fd20000000000 */
[----:B------:R-:W-:-:S04]  /*6ac0*/  @!P1 IADD3 R7, P0, P6, R87, R6, R89 ;  /* 0x0000000657079210 */ /* 0x000fc80007e1e059 */
[----:B------:R-:W-:Y:S02]  /*6ad0*/  @!P1 IADD3.X R60, R88, R59, R90, P0, P6 ;  /* 0x0000003b583c9210 */ /* 0x000fe400007ec45a */
[----:B------:R-:W-:-:S04]  /*6ae0*/  ISETP.GE.AND P0, PT, R58, 0x1, PT ;  /* 0x000000013a00780c */ /* 0x000fc80003f06270 */
[----:B------:R-:W-:-:S13]  /*6af0*/  ISETP.LT.OR P6, PT, R57, 0x1, !P0 ;  /* 0x000000013900780c */ /* 0x000fda00047c1670 */
[----:B------:R-:W0:Y:S02]  /*6b00*/  @!P6 LDC.64 R52, c[0x0][0x5c0] ;  /* 0x00017000ff34eb82 */ /* 0x000e240000000a00 */
[----:B0-----:R-:W-:-:S05]  /*6b10*/  @!P6 IADD3 R52, P2, R6, R52, RZ ;  /* 0x000000340634e210 */ /* 0x001fca0007f5e0ff */
[----:B------:R-:W-:Y:S01]  /*6b20*/  @!P6 IMAD.X R53, R59, 0x1, R53, P2 ;  /* 0x000000013b35e824 */ /* 0x000fe200010e0635 */
[----:B------:R-:W-:-:S04]  /*6b30*/  LOP3.LUT P2, RZ, R142, 0x4000, RZ, 0xc0, !PT ;  /* 0x000040008eff7812 */ /* 0x000fc8000784c0ff */
[----:B------:R0:W-:Y:S01]  /*6b40*/  @!P6 STG.E.U8 desc[UR16][R52.64], R129 ;  /* 0x000000813400e986 */ /* 0x0001e2000c101110 */
[----:B------:R-:W-:Y:S02]  /*6b50*/  ISETP.LT.OR P6, PT, R57, 0x2, !P0 ;  /* 0x000000023900780c */ /* 0x000fe400047c1670 */
[----:B0-----:R-:W-:-:S11]  /*6b60*/  F2FP.SATFINITE.E4M3.F32.PACK_AB_MERGE_C R129, RZ, R124, RZ ;  /* 0x0000007cff81723e */ /* 0x001fd600048070ff */
[----:B------:R-:W0:Y:S02]  /*6b70*/  @!P6 LDC.64 R54, c[0x0][0x5c0] ;  /* 0x00017000ff36eb82 */ /* 0x000e240000000a00 */
[----:B0-----:R-:W-:-:S05]  /*6b80*/  @!P6 IADD3 R54, P1, R6, R54, RZ ;  /* 0x000000360636e210 */ /* 0x001fca0007f3e0ff */
[----:B------:R-:W-:-:S05]  /*6b90*/  @!P6 IMAD.X R55, R59, 0x1, R55, P1 ;  /* 0x000000013b37e824 */ /* 0x000fca00008e0637 */
[----:B------:R0:W-:Y:S01]  /*6ba0*/  @!P6 STG.E.U8 desc[UR16][R54.64+0x1], R141 ;  /* 0x0000018d3600e986 */ /* 0x0001e2000c101110 */
[----:B------:R-:W-:-:S03]  /*6bb0*/  ISETP.LT.OR P6, PT, R57, 0x9, !P0 ;  /* 0x000000093900780c */ /* 0x000fc600047c1670 */
[----:B------:R-:W-:Y:S01]  /*6bc0*/  @!P4 STG.E.U8 desc[UR16][R50.64], R127 ;  /* 0x0000007f3200c986 */ /* 0x000fe2000c101110 */
[----:B------:R-:W-:-:S03]  /*6bd0*/  LOP3.LUT P4, RZ, R122, 0x2, RZ, 0xc0, !PT ;  /* 0x000000027aff7812 */ /* 0x000fc6000788c0ff */
[----:B------:R-:W-:Y:S01]  /*6be0*/  @!P5 STG.E.U8 desc[UR16][R48.64+0x1], R129 ;  /* 0x000001813000d986 */ /* 0x000fe2000c101110 */
[----:B------:R-:W-:Y:S02]  /*6bf0*/  LOP3.LUT P5, RZ, R142, 0x80000000, RZ, 0xc0, !PT ;  /* 0x800000008eff7812 */ /* 0x000fe400078ac0ff */
[----:B0-----:R-:W-:-:S03]  /*6c00*/  F2FP.SATFINITE.E4M3.F32.PACK_AB_MERGE_C R55, RZ, R120, RZ ;  /* 0x00000078ff37723e */ /* 0x001fc600048070ff */
[----:B------:R-:W0:Y:S02]  /*6c10*/  @!P6 LDC.64 R52, c[0x0][0x5c0] ;  /* 0x00017000ff34eb82 */ /* 0x000e240000000a00 */
[----:B0-----:R-:W-:-:S05]  /*6c20*/  @!P6 IADD3 R52, P1, R6, R52, RZ ;  /* 0x000000340634e210 */ /* 0x001fca0007f3e0ff */
[----:B------:R-:W-:-:S05]  /*6c30*/  @!P6 IMAD.X R53, R59, 0x1, R53, P1 ;  /* 0x000000013b35e824 */ /* 0x000fca00008e0635 */
        /* <DEDUP_REMOVED lines=8> */
[----:B------:R-:W-:Y:S04]  /*6cc0*/  @!P2 STG.E.U8 desc[UR16][R28.64+0x8], R123 ;  /* 0x0000087b1c00a986 */ /* 0x000fe8000c101110 */
        /* <DEDUP_REMOVED lines=11> */
[----:B------:R-:W-:Y:S01]  /*6d80*/  @!P6 IMAD.X R29, R59, 0x1, R29, P1 ;  /* 0x000000013b1de824 */ /* 0x000fe200008e061d */
[----:B------:R-:W-:-:S04]  /*6d90*/  LOP3.LUT P1, RZ, R142, 0x10000000, RZ, 0xc0, !PT ;  /* 0x100000008eff7812 */ /* 0x000fc8000782c0ff */
[----:B------:R0:W-:Y:S01]  /*6da0*/  @!P6 STG.E.U8 desc[UR16][R28.64+0x11], R51 ;  /* 0x000011331c00e986 */ /* 0x0001e2000c101110 */
[----:B------:R-:W-:-:S03]  /*6db0*/  ISETP.LT.OR P6, PT, R57, 0x19, !P0 ;  /* 0x000000193900780c */ /* 0x000fc600047c1670 */
[----:B------:R-:W-:Y:S01]  /*6dc0*/  @!P4 STG.E.U8 desc[UR16][R24.64+0x10], R119 ;  /* 0x000010771800c986 */ /* 0x000fe2000c101110 */
[----:B------:R-:W-:-:S03]  /*6dd0*/  LOP3.LUT P4, RZ, R142, 0x20000000, RZ, 0xc0, !PT ;  /* 0x200000008eff7812 */ /* 0x000fc6000788c0ff */
[----:B------:R1:W-:Y:S01]  /*6de0*/  @!P5 STG.E.U8 desc[UR16][R20.64+0x11], R49 ;  /* 0x000011311400d986 */ /* 0x0003e2000c101110 */
[----:B------:R-:W-:Y:S02]  /*6df0*/  LOP3.LUT P5, RZ, R142, 0x200, RZ, 0xc0, !PT ;  /* 0x000002008eff7812 */ /* 0x000fe400078ac0ff */
[----:B0-----:R-:W-:-:S03]  /*6e00*/  F2FP.SATFINITE.E4M3.F32.PACK_AB_MERGE_C R29, RZ, R110, RZ ;  /* 0x0000006eff1d723e */ /* 0x001fc600048070ff */
[----:B------:R-:W0:Y:S01]  /*6e10*/  @!P6 LDC.64 R12, c[0x0][0x5c0] ;  /* 0x00017000ff0ceb82 */ /* 0x000e220000000a00 */
[----:B-1----:R-:W-:Y:S02]  /*6e20*/  F2FP.SATFINITE.E4M3.F32.PACK_AB_MERGE_C R21, RZ, R112, RZ ;  /* 0x00000070ff15723e */ /* 0x002fe400048070ff */
[----:B0-----:R-:W-:-:S05]  /*6e30*/  @!P6 IADD3 R12, P2, R6, R12, RZ ;  /* 0x0000000c060ce210 */ /* 0x001fca0007f5e0ff */
[----:B------:R-:W-:Y:S01]  /*6e40*/  @!P6 IMAD.X R13, R59, 0x1, R13, P2 ;  /* 0x000000013b0de824 */ /* 0x000fe200010e060d */
[----:B------:R-:W-:-:S04]  /*6e50*/  LOP3.LUT P2, RZ, R142, 0x4000000, RZ, 0xc0, !PT ;  /* 0x040000008eff7812 */ /* 0x000fc8000784c0ff */
[----:B------:R0:W-:Y:S01]  /*6e60*/  @!P6 STG.E.U8 desc[UR16][R12.64+0x18], R117 ;  /* 0x000018750c00e986 */ /* 0x0001e2000c101110 */
[----:B------:R-:W-:Y:S01]  /*6e70*/  ISETP.LT.OR P6, PT, R57, 0x1a, !P0 ;  /* 0x0000001a3900780c */ /* 0x000fe200047c1670 */
[----:B0-----:R-:W0:-:S12]  /*6e80*/  @!P5 LDC.64 R12, c[0x0][0x5c0] ;  /* 0x00017000ff0cdb82 */ /* 0x001e180000000a00 */
[----:B------:R-:W1:Y:S02]  /*6e90*/  @!P6 LDC.64 R24, c[0x0][0x5c0] ;  /* 0x00017000ff18eb82 */ /* 0x000e640000000a00 */
[----:B-1----:R-:W-:-:S05]  /*6ea0*/  @!P6 IADD3 R24, P0, R6, R24, RZ ;  /* 0x000000180618e210 */ /* 0x002fca0007f1e0ff */
[----:B------:R-:W-:Y:S01]  /*6eb0*/  @!P6 IMAD.X R25, R59, 0x1, R25, P0 ;  /* 0x000000013b19e824 */ /* 0x000fe200000e0619 */
[----:B------:R-:W-:-:S04]  /*6ec0*/  LOP3.LUT P0, RZ, R142, 0x8000000, RZ, 0xc0, !PT ;  /* 0x080000008eff7812 */ /* 0x000fc8000780c0ff */
[----:B------:R-:W-:Y:S01]  /*6ed0*/  P2R R20, PR, RZ, 0x1 ;  /* 0x00000001ff147803 */ /* 0x000fe20000000000 */
[----:B------:R1:W-:Y:S01]  /*6ee0*/  @!P6 STG.E.U8 desc[UR16][R24.64+0x19], R21 ;  /* 0x000019151800e986 */ /* 0x0003e2000c101110 */
[C---:B------:R-:W-:Y:S02]  /*6ef0*/  LOP3.LUT P0, RZ, R142.reuse, 0x100, RZ, 0xc0, !PT ;  /* 0x000001008eff7812 */ /* 0x040fe4000780c0ff */
[C---:B------:R-:W-:Y:S01]  /*6f00*/  LOP3.LUT P6, RZ, R142.reuse, 0x40000000, RZ, 0xc0, !PT ;  /* 0x400000008eff7812 */ /* 0x040fe200078cc0ff */
[----:B------:R2:W-:Y:S01]  /*6f10*/  @!P3 STG.E.U8 desc[UR16][R14.64+0x18], R115 ;  /* 0x000018730e00b986 */ /* 0x0005e2000c101110 */
[----:B------:R-:W-:Y:S02]  /*6f20*/  LOP3.LUT P3, RZ, R142, 0x80, RZ, 0xc0, !PT ;  /* 0x000000808eff7812 */ /* 0x000fe4000786c0ff */
[----:B-1----:R-:W-:Y:S02]  /*6f30*/  F2FP.SATFINITE.E4M3.F32.PACK_AB_MERGE_C R21, RZ, R108, RZ ;  /* 0x0000006cff15723e */ /* 0x002fe400048070ff */
[----:B------:R-:W-:-:S05]  /*6f40*/  F2FP.SATFINITE.E4M3.F32.PACK_AB_MERGE_C R25, RZ, R106, RZ ;  /* 0x0000006aff19723e */ /* 0x000fca00048070ff */
[----:B--2---:R-:W1:Y:S02]  /*6f50*/  @!P0 LDC.64 R14, c[0x0][0x5c0] ;  /* 0x00017000ff0e8b82 */ /* 0x004e640000000a00 */
[----:B------:R-:W-:Y:S01]  /*6f60*/  @!P6 STG.E.U8 desc[UR16][R30.64+0x19], R29 ;  /* 0x0000191d1e00e986 */ /* 0x000fe2000c101110 */
[----:B0-----:R-:W-:-:S03]  /*6f70*/  @!P5 IADD3 R12, P6, R149, R12, RZ ;  /* 0x0000000c950cd210 */ /* 0x001fc60007fde0ff */
[----:B------:R-:W-:Y:S01]  /*6f80*/  @!P4 STG.E.U8 desc[UR16][R46.64], R113 ;  /* 0x000000712e00c986 */ /* 0x000fe2000c101110 */
[----:B------:R-:W-:Y:S01]  /*6f90*/  LOP3.LUT P4, RZ, R142, 0x10, RZ, 0xc0, !PT ;  /* 0x000000108eff7812 */ /* 0x000fe2000788c0ff */
[----:B------:R-:W-:Y:S02]  /*6fa0*/  @!P5 IMAD.X R13, R150, 0x1, R13, P6 ;  /* 0x00000001960dd824 */ /* 0x000fe400030e060d */
[----:B------:R0:W-:Y:S01]  /*6fb0*/  @!P1 STG.E.U8 desc[UR16][R44.64+0x1], R21 ;  /* 0x000001152c009986 */ /* 0x0001e2000c101110 */
[----:B------:R-:W-:-:S03]  /*6fc0*/  LOP3.LUT P1, RZ, R142, 0x8, RZ, 0xc0, !PT ;  /* 0x000000088eff7812 */ /* 0x000fc6000782c0ff */
[----:B------:R2:W-:Y:S01]  /*6fd0*/  @!P5 STG.E.U8 desc[UR16][R12.64], R111 ;  /* 0x0000006f0c00d986 */ /* 0x0005e2000c101110 */
[----:B------:R-:W-:Y:S02]  /*6fe0*/  LOP3.LUT P5, RZ, R142, 0x1000000, RZ, 0xc0, !PT ;  /* 0x010000008eff7812 */ /* 0x000fe400078ac0ff */
[----:B0-----:R-:W-:Y:S02]  /*6ff0*/  F2FP.SATFINITE.E4M3.F32.PACK_AB_MERGE_C R21, RZ, R104, RZ ;  /* 0x00000068ff15723e */ /* 0x001fe400048070ff */
[----:B-1----:R-:W-:Y:S01]  /*7000*/  @!P0 IADD3 R14, P6, R151, R14, RZ ;  /* 0x0000000e970e8210 */ /* 0x002fe20007fde0ff */
[----:B--2---:R-:W0:Y:S04]  /*7010*/  @!P3 LDC.64 R12, c[0x0][0x5c0] ;  /* 0x00017000ff0cbb82 */ /* 0x004e280000000a00 */
[----:B------:R-:W-:Y:S01]  /*7020*/  @!P0 IMAD.X R15, R152, 0x1, R15, P6 ;  /* 0x00000001980f8824 */ /* 0x000fe200030e060f */
[----:B------:R-:W-:-:S02]  /*7030*/  LOP3.LUT P6, RZ, R142, 0x100, RZ, 0xc0, !PT ;  /* 0x000001008eff7812 */ /* 0x000fc400078cc0ff */
[----:B------:R-:W-:-:S11]  /*7040*/  ISETP.NE.AND P0, PT, R20, RZ, PT ;  /* 0x000000ff1400720c */ /* 0x000fd60003f05270 */
[----:B------:R1:W-:Y:S04]  /*7050*/  @!P6 STG.E.U8 desc[UR16][R14.64+0x1], R21 ;  /* 0x000001150e00e986 */ /* 0x0003e8000c101110 */
[----:B------:R-:W-:Y:S01]  /*7060*/  @!P0 STG.E.U8 desc[UR16][R42.64+0x8], R109 ;  /* 0x0000086d2a008986 */ /* 0x000fe2000c101110 */
[C---:B------:R-:W-:Y:S02]  /*7070*/  LOP3.LUT P0, RZ, R142.reuse, 0x4, RZ, 0xc0, !PT ;  /* 0x000000048eff7812 */ /* 0x040fe4000780c0ff */
[----:B0-----:R-:W-:Y:S01]  /*7080*/  @!P3 IADD3 R12, P6, R139, R12, RZ ;  /* 0x0000000c8b0cb210 */ /* 0x001fe20007fde0ff */
[----:B------:R0:W-:Y:S01]  /*7090*/  @!P2 STG.E.U8 desc[UR16][R40.64+0x9], R25 ;  /* 0x000009192800a986 */ /* 0x0001e2000c101110 */
[----:B------:R-:W-:Y:S01]  /*70a0*/  LOP3.LUT P2, RZ, R142, 0x800000, RZ, 0xc0, !PT ;  /* 0x008000008eff7812 */ /* 0x000fe2000784c0ff */
[----:B-1----:R-:W1:Y:S02]  /*70b0*/  @!P4 LDC.64 R14, c[0x0][0x5c0] ;  /* 0x00017000ff0ecb82 */ /* 0x002e640000000a00 */
[----:B------:R-:W-:Y:S01]  /*70c0*/  @!P3 IMAD.X R13, R138, 0x1, R13, P6 ;  /* 0x000000018a0db824 */ /* 0x000fe200030e060d */
[----:B------:R-:W-:-:S04]  /*70d0*/  F2FP.SATFINITE.E4M3.F32.PACK_AB_MERGE_C R21, RZ, R100, RZ ;  /* 0x00000064ff15723e */ /* 0x000fc800048070ff */
[----:B------:R2:W-:Y:S01]  /*70e0*/  @!P3 STG.E.U8 desc[UR16][R12.64+0x8], R107 ;  /* 0x0000086b0c00b986 */ /* 0x0005e2000c101110 */
[----:B------:R-:W-:Y:S02]  /*70f0*/  LOP3.LUT P3, RZ, R142, 0x2, RZ, 0xc0, !PT ;  /* 0x000000028eff7812 */ /* 0x000fe4000786c0ff */
[----:B0-----:R-:W-:Y:S01]  /*7100*/  F2FP.SATFINITE.E4M3.F32.PACK_AB_MERGE_C R25, RZ, R102, RZ ;  /* 0x00000066ff19723e */ /* 0x001fe200048070ff */
[----:B--2---:R-:W0:Y:S01]  /*7110*/  @!P1 LDC.64 R12, c[0x0][0x5c0] ;  /* 0x00017000ff0c9b82 */ /* 0x004e220000000a00 */
[----:B-1----:R-:W-:-:S05]  /*7120*/  @!P4 IADD3 R14, P6, R137, R14, RZ ;  /* 0x0000000e890ec210 */ /* 0x002fca0007fde0ff */
[----:B------:R-:W-:Y:S01]  /*7130*/  @!P4 IMAD.X R15, R136, 0x1, R15, P6 ;  /* 0x00000001880fc824 */ /* 0x000fe200030e060f */
[----:B------:R-:W-:-:S04]  /*7140*/  LOP3.LUT P6, RZ, R142, 0x2000000, RZ, 0xc0, !PT ;  /* 0x020000008eff7812 */ /* 0x000fc800078cc0ff */
[----:B------:R1:W-:Y:S01]  /*7150*/  @!P4 STG.E.U8 desc[UR16][R14.64+0x9], R21 ;  /* 0x000009150e00c986 */ /* 0x0003e2000c101110 */
[----:B------:R-:W-:-:S08]  /*7160*/  LOP3.LUT P4, RZ, R142, 0x1, RZ, 0xc0, !PT ;  /* 0x000000018eff7812 */ /* 0x000fd0000788c0ff */
[----:B------:R-:W-:Y:S01]  /*7170*/  @!P6 STG.E.U8 desc[UR16][R38.64+0x10], R105 ;  /* 0x000010692600e986 */ /* 0x000fe2000c101110 */
[----:B0-----:R-:W-:Y:S01]  /*7180*/  @!P1 IADD3 R12, P6, R135, R12, RZ ;  /* 0x0000000c870c9210 */ /* 0x001fe20007fde0ff */
[----:B-1----:R-:W0:Y:S02]  /*7190*/  @!P0 LDC.64 R14, c[0x0][0x5c0] ;  /* 0x00017000ff0e8b82 */ /* 0x002e240000000a00 */
[----:B------:R1:W-:Y:S01]  /*71a0*/  @!P5 STG.E.U8 desc[UR16][R36.64+0x11], R25 ;  /* 0x000011192400d986 */ /* 0x0003e2000c101110 */
[----:B------:R-:W-:Y:S01]  /*71b0*/  F2FP.SATFINITE.E4M3.F32.PACK_AB_MERGE_C R21, RZ, R98, RZ ;  /* 0x00000062ff15723e */ /* 0x000fe200048070ff */
[----:B------:R-:W-:Y:S01]  /*71c0*/  @!P1 IMAD.X R13, R134, 0x1, R13, P6 ;  /* 0x00000001860d9824 */ /* 0x000fe200030e060d */
[----:B------:R-:W-:-:S04]  /*71d0*/  LOP3.LUT P5, RZ, R142, 0x400000, RZ, 0xc0, !PT ;  /* 0x004000008eff7812 */ /* 0x000fc800078ac0ff */
[----:B------:R2:W-:Y:S01]  /*71e0*/  @!P1 STG.E.U8 desc[UR16][R12.64+0x10], R103 ;  /* 0x000010670c009986 */ /* 0x0005e2000c101110 */
[----:B------:R-:W-:Y:S02]  /*71f0*/  ISETP.NE.AND P1, PT, R148, RZ, PT ;  /* 0x000000ff9400720c */ /* 0x000fe40003f25270 */
[----:B-1----:R-:W-:Y:S01]  /*7200*/  F2FP.SATFINITE.E4M3.F32.PACK_AB_MERGE_C R25, RZ, R94, RZ ;  /* 0x0000005eff19723e */ /* 0x002fe200048070ff */
[----:B--2---:R-:W1:Y:S01]  /*7210*/  @!P3 LDC.64 R12, c[0x0][0x5c0] ;  /* 0x00017000ff0cbb82 */ /* 0x004e620000000a00 */
[----:B0-----:R-:W-:-:S05]  /*7220*/  @!P0 IADD3 R14, P6, R133, R14, RZ ;  /* 0x0000000e850e8210 */ /* 0x001fca0007fde0ff */
[----:B------:R-:W-:Y:S01]  /*7230*/  @!P0 IMAD.X R15, R132, 0x1, R15, P6 ;  /* 0x00000001840f8824 */ /* 0x000fe200030e060f */
[----:B------:R-:W-:-:S04]  /*7240*/  LOP3.LUT P6, RZ, R142, 0x200000, RZ, 0xc0, !PT ;  /* 0x002000008eff7812 */ /* 0x000fc800078cc0ff */
[----:B------:R0:W-:Y:S01]  /*7250*/  @!P0 STG.E.U8 desc[UR16][R14.64+0x11], R97 ;  /* 0x000011610e008986 */ /* 0x0001e2000c101110 */
[----:B------:R-:W-:-:S03]  /*7260*/  ISETP.NE.AND P0, PT, R147, RZ, PT ;  /* 0x000000ff9300720c */ /* 0x000fc60003f05270 */
[----:B------:R-:W-:Y:S01]  /*7270*/  @!P2 STG.E.U8 desc[UR16][R34.64+0x18], R101 ;  /* 0x000018652200a986 */ /* 0x000fe2000c101110 */
[----:B------:R-:W-:-:S04]  /*7280*/  ISETP.NE.AND P2, PT, R146, RZ, PT ;  /* 0x000000ff9200720c */ /* 0x000fc80003f45270 */
[----:B------:R2:W-:Y:S01]  /*7290*/  @!P6 STG.E.U8 desc[UR16][R32.64+0x19], R21 ;  /* 0x000019152000e986 */ /* 0x0005e2000c101110 */
[----:B-1----:R-:W-:Y:S01]  /*72a0*/  @!P3 IADD3 R12, P6, R131, R12, RZ ;  /* 0x0000000c830cb210 */ /* 0x002fe20007fde0ff */
[----:B0-----:R-:W0:Y:S04]  /*72b0*/  @!P4 LDC.64 R14, c[0x0][0x5c0] ;  /* 0x00017000ff0ecb82 */ /* 0x001e280000000a00 */
[----:B------:R-:W-:-:S05]  /*72c0*/  @!P3 IMAD.X R13, R130, 0x1, R13, P6 ;  /* 0x00000001820db824 */ /* 0x000fca00030e060d */
[----:B------:R-:W-:Y:S01]  /*72d0*/  @!P3 STG.E.U8 desc[UR16][R12.64+0x18], R99 ;  /* 0x000018630c00b986 */ /* 0x000fe2000c101110 */
[----:B--2---:R-:W-:Y:S02]  /*72e0*/  F2FP.SATFINITE.E4M3.F32.PACK_AB_MERGE_C R21, RZ, R96, RZ ;  /* 0x00000060ff15723e */ /* 0x004fe400048070ff */
[----:B------:R-:W-:Y:S02]  /*72f0*/  ISETP.NE.AND P3, PT, R145, RZ, PT ;  /* 0x000000ff9100720c */ /* 0x000fe40003f65270 */
        /* <DEDUP_REMOVED lines=8> */
[----:B0-----:R-:W-:-:S04]  /*7380*/  F2FP.SATFINITE.E4M3.F32.PACK_AB_MERGE_C R21, RZ, R74, RZ ;  /* 0x0000004aff15723e */ /* 0x001fc800048070ff */
[----:B------:R-:W0:Y:S01]  /*7390*/  @!P4 LDC.64 R14, c[0x0][0x5c0] ;  /* 0x00017000ff0ecb82 */ /* 0x000e220000000a00 */
[----:B-1----:R-:W-:-:S07]  /*73a0*/  F2FP.SATFINITE.E4M3.F32.PACK_AB_MERGE_C R23, RZ, R76, RZ ;  /* 0x0000004cff17723e */ /* 0x002fce00048070ff */
[----:B------:R-:W1:Y:S02]  /*73b0*/  @!P5 LDC.64 R12, c[0x0][0x5c0] ;  /* 0x00017000ff0cdb82 */ /* 0x000e640000000a00 */
[----:B-1----:R-:W-:-:S05]  /*73c0*/  @!P5 IADD3 R12, P6, R69, R12, RZ ;  /* 0x0000000c450cd210 */ /* 0x002fca0007fde0ff */
[----:B------:R-:W-:Y:S01]  /*73d0*/  @!P5 IMAD.X R13, R70, 0x1, R13, P6 ;  /* 0x00000001460dd824 */ /* 0x000fe200030e060d */
[----:B------:R-:W-:-:S04]  /*73e0*/  LOP3.LUT P6, RZ, R142, 0x10000, RZ, 0xc0, !PT ;  /* 0x000100008eff7812 */ /* 0x000fc800078cc0ff */
[----:B------:R1:W-:Y:S01]  /*73f0*/  @!P5 STG.E.U8 desc[UR16][R12.64], R73 ;  /* 0x000000490c00d986 */ /* 0x0003e2000c101110 */
[----:B0-----:R-:W-:-:S05]  /*7400*/  @!P4 IADD3 R14, P5, R67, R14, RZ ;  /* 0x0000000e430ec210 */ /* 0x001fca0007fbe0ff */
[----:B------:R-:W-:Y:S01]  /*7410*/  @!P4 IMAD.X R15, R68, 0x1, R15, P5 ;  /* 0x00000001440fc824 */ /* 0x000fe200028e060f */
[----:B------:R-:W-:-:S04]  /*7420*/  LOP3.LUT P5, RZ, R142, 0x40000, RZ, 0xc0, !PT ;  /* 0x000400008eff7812 */ /* 0x000fc800078ac0ff */
[----:B------:R0:W-:Y:S01]  /*7430*/  @!P4 STG.E.U8 desc[UR16][R14.64+0x1], R21 ;  /* 0x000001150e00c986 */ /* 0x0001e2000c101110 */
[----:B-1----:R-:W1:Y:S01]  /*7440*/  @!P3 LDC.64 R12, c[0x0][0x5c0] ;  /* 0x00017000ff0cbb82 */ /* 0x002e620000000a00 */
[----:B------:R-:W-:-:S07]  /*7450*/  LOP3.LUT P4, RZ, R142, 0x80000, RZ, 0xc0, !PT ;  /* 0x000800008eff7812 */ /* 0x000fce000788c0ff */
[----:B0-----:R-:W0:Y:S06]  /*7460*/  @!P2 LDC.64 R14, c[0x0][0x5c0] ;  /* 0x00017000ff0eab82 */ /* 0x001e2c0000000a00 */
[----:B------:R2:W-:Y:S04]  /*7470*/  @!P4 STG.E.U8 desc[UR16][R18.64+0x8], R75 ;  /* 0x0000084b1200c986 */ /* 0x0005e8000c101110 */
[----:B------:R3:W-:Y:S01]  /*7480*/  @!P5 STG.E.U8 desc[UR16][R16.64+0x9], R23 ;  /* 0x000009171000d986 */ /* 0x0007e2000c101110 */
[----:B------:R-:W4:Y:S01]  /*7490*/  @!P0 LDC.64 R20, c[0x0][0x5c0] ;  /* 0x00017000ff148b82 */ /* 0x000f220000000a00 */
[----:B------:R-:W-:-:S02]  /*74a0*/  ISETP.GE.AND P5, PT, R58, 0x101, PT ;  /* 0x000001013a00780c */ /* 0x000fc40003fa6270 */
[----:B-1----:R-:W-:Y:S02]  /*74b0*/  @!P3 IADD3 R12, P4, R65, R12, RZ ;  /* 0x0000000c410cb210 */ /* 0x002fe40007f9e0ff */
[----:B--2---:R-:W-:-:S03]  /*74c0*/  F2FP.SATFINITE.E4M3.F32.PACK_AB_MERGE_C R19, RZ, R80, RZ ;  /* 0x00000050ff13723e */ /* 0x004fc600048070ff */
[----:B------:R-:W-:Y:S01]  /*74d0*/  @!P3 IMAD.X R13, R66, 0x1, R13, P4 ;  /* 0x00000001420db824 */ /* 0x000fe200020e060d */
[----:B---3--:R-:W-:Y:S01]  /*74e0*/  F2FP.SATFINITE.E4M3.F32.PACK_AB_MERGE_C R17, RZ, R78, RZ ;  /* 0x0000004eff11723e */ /* 0x008fe200048070ff */
[----:B------:R-:W1:Y:S01]  /*74f0*/  @!P1 LDC.64 R22, c[0x0][0x5c0] ;  /* 0x00017000ff169b82 */ /* 0x000e620000000a00 */
[----:B------:R-:W-:Y:S02]  /*7500*/  LOP3.LUT P4, RZ, R142, 0x20000, RZ, 0xc0, !PT ;  /* 0x000200008eff7812 */ /* 0x000fe4000788c0ff */
[----:B------:R4:W-:Y:S01]  /*7510*/  @!P3 STG.E.U8 desc[UR16][R12.64+0x8], R77 ;  /* 0x0000084d0c00b986 */ /* 0x0009e2000c101110 */
[----:B0-----:R-:W-:-:S05]  /*7520*/  @!P2 IADD3 R14, P3, R63, R14, RZ ;  /* 0x0000000e3f0ea210 */ /* 0x001fca0007f7e0ff */
[----:B------:R-:W-:Y:S01]  /*7530*/  @!P2 IMAD.X R15, R64, 0x1, R15, P3 ;  /* 0x00000001400fa824 */ /* 0x000fe200018e060f */
[----:B------:R-:W-:-:S04]  /*7540*/  ISETP.LT.OR P3, PT, R57, 0x1a, !P5 ;  /* 0x0000001a3900780c */ /* 0x000fc80006f61670 */
[----:B------:R0:W-:Y:S01]  /*7550*/  @!P2 STG.E.U8 desc[UR16][R14.64+0x9], R17 ;  /* 0x000009110e00a986 */ /* 0x0001e2000c101110 */
[----:B------:R-:W-:-:S03]  /*7560*/  ISETP.LT.OR P2, PT, R57, 0x19, !P5 ;  /* 0x000000193900780c */ /* 0x000fc60006f41670 */
[----:B------:R1:W-:Y:S01]  /*7570*/  @!P4 STG.E.U8 desc[UR16][R8.64+0x10], R79 ;  /* 0x0000104f0800c986 */ /* 0x0003e2000c101110 */
[----:B----4-:R-:W-:-:S03]  /*7580*/  @!P0 IADD3 R12, P4, R61, R20, RZ ;  /* 0x000000143d0c8210 */ /* 0x010fc60007f9e0ff */
[----:B------:R2:W-:Y:S01]  /*7590*/  @!P6 STG.E.U8 desc[UR16][R10.64+0x11], R19 ;  /* 0x000011130a00e986 */ /* 0x0005e2000c101110 */
[----:B------:R-:W-:Y:S01]  /*75a0*/  ISETP.GE.AND P6, PT, R58, 0x109, PT ;  /* 0x000001093a00780c */ /* 0x000fe20003fc6270 */
[----:B------:R-:W-:Y:S01]  /*75b0*/  @!P0 IMAD.X R13, R62, 0x1, R21, P4 ;  /* 0x000000013e0d8824 */ /* 0x000fe200020e0615 */
[----:B0-----:R-:W0:Y:S02]  /*75c0*/  @!P3 LDC.64 R16, c[0x0][0x5c0] ;  /* 0x00017000ff10bb82 */ /* 0x001e240000000a00 */
[C---:B------:R-:W-:Y:S02]  /*75d0*/  ISETP.LT.OR P4, PT, R57.reuse, 0x19, !P6 ;  /* 0x000000193900780c */ /* 0x040fe40007781670 */
[----:B------:R-:W-:Y:S01]  /*75e0*/  ISETP.LT.OR P5, PT, R57, 0x1a, !P6 ;  /* 0x0000001a3900780c */ /* 0x000fe200077a1670 */
[----:B------:R3:W-:Y:S01]  /*75f0*/  @!P0 STG.E.U8 desc[UR16][R12.64+0x10], R81 ;  /* 0x000010510c008986 */ /* 0x0007e2000c101110 */
[----:B-1----:R-:W-:Y:S02]  /*7600*/  @!P1 IADD3 R8, P0, R7, R22, RZ ;  /* 0x0000001607089210 */ /* 0x002fe40007f1e0ff */
[----:B------:R-:W-:Y:S01]  /*7610*/  F2FP.SATFINITE.E4M3.F32.PACK_AB_MERGE_C R7, RZ, R82, RZ ;  /* 0x00000052ff07723e */ /* 0x000fe200048070ff */
[----:B------:R-:W1:Y:S02]  /*7620*/  @!P2 LDC.64 R14, c[0x0][0x5c0] ;  /* 0x00017000ff0eab82 */ /* 0x000e640000000a00 */
[----:B------:R-:W-:-:S05]  /*7630*/  @!P1 IMAD.X R9, R60, 0x1, R23, P0 ;  /* 0x000000013c099824 */ /* 0x000fca00000e0617 */
[----:B------:R4:W-:Y:S01]  /*7640*/  @!P1 STG.E.U8 desc[UR16][R8.64+0x11], R7 ;  /* 0x0000110708009986 */ /* 0x0009e2000c101110 */
[----:B--2---:R-:W2:Y:S08]  /*7650*/  @!P4 LDC.64 R18, c[0x0][0x5c0] ;  /* 0x00017000ff12cb82 */ /* 0x004eb00000000a00 */
[----:B------:R-:W4:Y:S01]  /*7660*/  @!P5 LDC.64 R20, c[0x0][0x5c0] ;  /* 0x00017000ff14db82 */ /* 0x000f220000000a00 */
[----:B-1----:R-:W-:-:S04]  /*7670*/  @!P2 IADD3 R10, P0, P1, R6, R14, R87 ;  /* 0x0000000e060aa210 */ /* 0x002fc8000791e057 */
[----:B------:R-:W-:Y:S02]  /*7680*/  @!P2 IADD3.X R11, R59, R15, R88, P0, P1 ;  /* 0x0000000f3b0ba210 */ /* 0x000fe400007e2458 */
[----:B0-----:R-:W-:-:S03]  /*7690*/  @!P3 IADD3 R14, P0, P1, R6, R16, R87 ;  /* 0x00000010060eb210 */ /* 0x001fc6000791e057 */
[----:B------:R0:W-:Y:S01]  /*76a0*/  @!P2 STG.E.U8 desc[UR16][R10.64+0x18], R83 ;  /* 0x000018530a00a986 */ /* 0x0001e2000c101110 */
[----:B------:R-:W-:Y:S02]  /*76b0*/  @!P3 IADD3.X R15, R59, R17, R88, P0, P1 ;  /* 0x000000113b0fb210 */ /* 0x000fe400007e2458 */
[----:B---3--:R-:W-:-:S04]  /*76c0*/  @!P4 IADD3 R13, P0, P1, R87, R6, R89 ;  /* 0x00000006570dc210 */ /* 0x008fc8000791e059 */
[CCC-:B------:R-:W-:Y:S02]  /*76d0*/  @!P4 IADD3.X R12, R88.reuse, R59.reuse, R90.reuse, P0, P1 ;  /* 0x0000003b580cc210 */ /* 0x1c0fe400007e245a */
[----:B------:R-:W-:Y:S02]  /*76e0*/  @!P5 IADD3 R17, P0, P1, R87, R6, R89 ;  /* 0x000000065711d210 */ /* 0x000fe4000791e059 */
[----:B--2---:R-:W-:Y:S02]  /*76f0*/  @!P4 IADD3 R6, P2, R13, R18, RZ ;  /* 0x000000120d06c210 */ /* 0x004fe40007f5e0ff */
[----:B------:R-:W-:Y:S02]  /*7700*/  @!P5 IADD3.X R16, R88, R59, R90, P0, P1 ;  /* 0x0000003b5810d210 */ /* 0x000fe400007e245a */
[----:B----4-:R-:W-:Y:S01]  /*7710*/  @!P5 IADD3 R8, P0, R17, R20, RZ ;  /* 0x000000141108d210 */ /* 0x010fe20007f1e0ff */
[----:B------:R-:W-:Y:S01]  /*7720*/  @!P4 IMAD.X R7, R12, 0x1, R19, P2 ;  /* 0x000000010c07c824 */ /* 0x000fe200010e0613 */
[----:B------:R-:W-:-:S02]  /*7730*/  F2FP.SATFINITE.E4M3.F32.PACK_AB_MERGE_C R13, RZ, R84, RZ ;  /* 0x00000054ff0d723e */ /* 0x000fc400048070ff */
[----:B0-----:R-:W-:Y:S01]  /*7740*/  F2FP.SATFINITE.E4M3.F32.PACK_AB_MERGE_C R11, RZ, R86, RZ ;  /* 0x00000056ff0b723e */ /* 0x001fe200048070ff */
[----:B------:R-:W-:Y:S02]  /*7750*/  @!P5 IMAD.X R9, R16, 0x1, R21, P0 ;  /* 0x000000011009d824 */ /* 0x000fe400000e0615 */
[----:B------:R3:W-:Y:S04]  /*7760*/  @!P3 STG.E.U8 desc[UR16][R14.64+0x19], R13 ;  /* 0x0000190d0e00b986 */ /* 0x0007e8000c101110 */
[----:B------:R3:W-:Y:S04]  /*7770*/  @!P4 STG.E.U8 desc[UR16][R6.64+0x18], R85 ;  /* 0x000018550600c986 */ /* 0x0007e8000c101110 */
[----:B------:R3:W-:Y:S02]  /*7780*/  @!P5 STG.E.U8 desc[UR16][R8.64+0x19], R11 ;  /* 0x0000190b0800d986 */ /* 0x0007e4000c101110 */
.L_x_36:
[----:B------:R-:W-:Y:S05]  /*7790*/  BSYNC B0 ;  /* 0x0000000000007941 */ /* 0x000fea0003800000 */
.L_x_32:
[----:B------:R-:W-:Y:S01]  /*77a0*/  ULDC UR6, c[0x0][0xc] ;  /* 0x0000030000067ab9 */ /* 0x000fe20000000800 */
[----:B------:R-:W-:Y:S01]  /*77b0*/  ULDC UR7, c[0x0][0x10] ;  /* 0x0000040000077ab9 */ /* 0x000fe20000000800 */
[----:B--23--:R-:W2:Y:S01]  /*77c0*/  LDC R7, c[0x0][0x14] ;  /* 0x00000500ff077b82 */ /* 0x00cea20000000800 */
[----:B------:R-:W-:Y:S01]  /*77d0*/  UIMAD.WIDE.U32 UR6, UR6, UR7, URZ ;  /* 0x00000007060672a5 */ /* 0x000fe2000f8e003f */
[----:B------:R-:W-:Y:S01]  /*77e0*/  PRMT R6, RZ, 0x7610, R6 ;  /* 0x00007610ff067816 */ /* 0x000fe20000000006 */
[----:B-----5:R-:W-:Y:S02]  /*77f0*/  IMAD.MOV.U32 R12, RZ, RZ, -0x1 ;  /* 0xffffffffff0c7424 */ /* 0x020fe400078e00ff */
[----:B-1----:R-:W-:Y:S02]  /*7800*/  IMAD.MOV.U32 R10, RZ, RZ, -0x1 ;  /* 0xffffffffff0a7424 */ /* 0x002fe400078e00ff */
[----:B--2---:R-:W-:-:S04]  /*7810*/  IMAD.WIDE.U32 R2, R7, UR6, R2 ;  /* 0x0000000607027c25 */ /* 0x004fc8000f8e0002 */
[----:B------:R-:W-:Y:S01]  /*7820*/  IMAD R7, R7, UR7, RZ ;  /* 0x0000000707077c24 */ /* 0x000fe2000f8e02ff */
[----:B------:R-:W-:Y:S02]  /*7830*/  ULDC.64 UR6, c[0x0][0x650] ;  /* 0x0001940000067ab9 */ /* 0x000fe40000000a00 */
[----:B------:R-:W-:Y:S01]  /*7840*/  ISETP.GE.U32.AND P0, PT, R2, UR6, PT ;  /* 0x0000000602007c0c */ /* 0x000fe2000bf06070 */
[----:B------:R-:W-:-:S05]  /*7850*/  IMAD.IADD R3, R3, 0x1, R7 ;  /* 0x0000000103037824 */ /* 0x000fca00078e0207 */
[----:B------:R-:W-:-:S13]  /*7860*/  ISETP.GE.U32.AND.EX P0, PT, R3, UR7, PT, P0 ;  /* 0x0000000703007c0c */ /* 0x000fda000bf06100 */
[----:B------:R-:W-:Y:S05]  /*7870*/  @P0 BRA `(.L_x_37) ;  /* 0x0000000400680947 */ /* 0x000fea0003800000 */
[----:B------:R-:W1:Y:S01]  /*7880*/  S2R R18, SR_CTAID.X ;  /* 0x0000000000127919 */ /* 0x000e620000002500 */
[----:B------:R-:W2:Y:S01]  /*7890*/  LDC.64 R12, c[0x0][0x628] ;  /* 0x00018a00ff0c7b82 */ /* 0x000ea20000000a00 */
[----:B------:R-:W-:Y:S01]  /*78a0*/  ULDC UR6, c[0x0][0x150] ;  /* 0x0000540000067ab9 */ /* 0x000fe20000000800 */
[----:B------:R-:W-:Y:S01]  /*78b0*/  IMAD.MOV.U32 R10, RZ, RZ, R2 ;  /* 0x000000ffff0a7224 */ /* 0x000fe200078e0002 */
[----:B------:R-:W3:Y:S01]  /*78c0*/  S2R R20, SR_CTAID.Y ;  /* 0x0000000000147919 */ /* 0x000ee20000002600 */
[----:B------:R-:W-:-:S04]  /*78d0*/  IMAD.MOV.U32 R11, RZ, RZ, R3 ;  /* 0x000000ffff0b7224 */ /* 0x000fc800078e0003 */
[----:B------:R-:W0:Y:S08]  /*78e0*/  LDC R21, c[0x0][0x144] ;  /* 0x00005100ff157b82 */ /* 0x000e300000000800 */
[----:B------:R-:W0:Y:S08]  /*78f0*/  LDC R14, c[0x0][0x630] ;  /* 0x00018c00ff0e7b82 */ /* 0x000e300000000800 */
[----:B------:R-:W0:Y:S01]  /*7900*/  LDC.64 R16, c[0x0][0x620] ;  /* 0x00018800ff107b82 */ /* 0x000e220000000a00 */
[----:B--2---:R-:W-:-:S04]  /*7910*/  ISETP.NE.U32.AND P0, PT, R12, RZ, PT ;  /* 0x000000ff0c00720c */ /* 0x004fc80003f05070 */
[----:B------:R-:W-:Y:S02]  /*7920*/  ISETP.NE.AND.EX P0, PT, R13, RZ, PT, P0 ;  /* 0x000000ff0d00720c */ /* 0x000fe40003f05300 */
[----:B-1----:R-:W-:-:S05]  /*7930*/  I2FP.F32.U32 R6, R18 ;  /* 0x0000001200067245 */ /* 0x002fca0000201000 */
[----:B------:R-:W-:-:S04]  /*7940*/  FMUL R6, R6, UR6 ;  /* 0x0000000606067c20 */ /* 0x000fc80008400000 */
[----:B------:R1:W2:Y:S02]  /*7950*/  F2I.U32.TRUNC.NTZ R19, R6 ;  /* 0x0000000600137305 */ /* 0x0002a4000020f000 */
[----:B---3--:R-:W-:Y:S05]  /*7960*/  @!P0 BRA `(.L_x_38) ;  /* 0x0000000000288947 */ /* 0x008fea0003800000 */
[----:B------:R-:W3:Y:S02]  /*7970*/  LDC R7, c[0x0][0x634] ;  /* 0x00018d00ff077b82 */ /* 0x000ee40000000800 */
[----:B---3--:R-:W-:-:S05]  /*7980*/  IADD3 R11, P0, R2, R7, RZ ;  /* 0x00000007020b7210 */ /* 0x008fca0007f1e0ff */
[----:B------:R-:W-:-:S04]  /*7990*/  IMAD.X R15, RZ, RZ, R3, P0 ;  /* 0x000000ffff0f7224 */ /* 0x000fc800000e0603 */
[----:B-1----:R-:W-:-:S04]  /*79a0*/  IMAD.WIDE.U32 R6, R15, R12, RZ ;  /* 0x0000000c0f067225 */ /* 0x002fc800078e00ff */
[----:B0-----:R-:W-:-:S04]  /*79b0*/  IMAD.WIDE.U32 R8, P0, R11, R13, R6 ;  /* 0x0000000d0b087225 */ /* 0x001fc80007800006 */
[----:B------:R-:W-:-:S04]  /*79c0*/  IMAD.WIDE.U32 R6, R11, R12, RZ ;  /* 0x0000000c0b067225 */ /* 0x000fc800078e00ff */
[----:B------:R-:W-:Y:S01]  /*79d0*/  IMAD.X R11, RZ, RZ, RZ, P0 ;  /* 0x000000ffff0b7224 */ /* 0x000fe200000e06ff */
[----:B------:R-:W-:Y:S01]  /*79e0*/  IADD3 RZ, P0, R7, R8, RZ ;  /* 0x0000000807ff7210 */ /* 0x000fe20007f1e0ff */
[----:B------:R-:W-:-:S04]  /*79f0*/  IMAD.MOV.U32 R10, RZ, RZ, R9 ;  /* 0x000000ffff0a7224 */ /* 0x000fc800078e0009 */
[----:B------:R-:W-:-:S08]  /*7a00*/  IMAD.WIDE.U32.X R10, R15, R13, R10, P0 ;  /* 0x0000000d0f0a7225 */ /* 0x000fd000000e040a */
.L_x_38:
[----:B------:R-:W3:Y:S01]  /*7a10*/  LDC.64 R26, c[0x0][0x640] ;  /* 0x00019000ff1a7b82 */ /* 0x000ee20000000a00 */
[-C--:B0-----:R-:W-:Y:S01]  /*7a20*/  SHF.R.U64 R15, R10, R14.reuse, R11 ;  /* 0x0000000e0a0f7219 */ /* 0x081fe2000000120b */
[----:B--2---:R-:W-:Y:S01]  /*7a30*/  IMAD.MOV R19, RZ, RZ, -R19 ;  /* 0x000000ffff137224 */ /* 0x004fe200078e0a13 */
[----:B-1----:R-:W-:Y:S01]  /*7a40*/  SHF.R.U32.HI R6, RZ, R14, R11 ;  /* 0x0000000eff067219 */ /* 0x002fe2000001160b */
[----:B------:R-:W-:Y:S01]  /*7a50*/  ULDC UR6, c[0x0][0x154] ;  /* 0x0000550000067ab9 */ /* 0x000fe20000000800 */
[----:B------:R-:W-:Y:S01]  /*7a60*/  IADD3 R9, P0, RZ, -R15, RZ ;  /* 0x8000000fff097210 */ /* 0x000fe20007f1e0ff */
[----:B------:R-:W-:Y:S02]  /*7a70*/  IMAD R21, R21, R19, R18 ;  /* 0x0000001315157224 */ /* 0x000fe400078e0212 */
[----:B------:R-:W0:Y:S01]  /*7a80*/  LDC R10, c[0x0][0x618] ;  /* 0x00018600ff0a7b82 */ /* 0x000e220000000800 */
[----:B------:R-:W-:Y:S02]  /*7a90*/  IMAD.MOV.U32 R11, RZ, RZ, 0x1 ;  /* 0x00000001ff0b7424 */ /* 0x000fe400078e00ff */
[----:B------:R-:W-:-:S04]  /*7aa0*/  IMAD.X R7, RZ, RZ, ~R6, P0 ;  /* 0x000000ffff077224 */ /* 0x000fc800000e0e06 */
[-C--:B------:R-:W-:Y:S01]  /*7ab0*/  IMAD R8, R7, R16.reuse, RZ ;  /* 0x0000001007087224 */ /* 0x080fe200078e02ff */
[----:B------:R-:W1:Y:S01]  /*7ac0*/  LDC R22, c[0x0][0x608] ;  /* 0x00018200ff167b82 */ /* 0x000e620000000800 */
[----:B------:R-:W-:-:S04]  /*7ad0*/  IMAD.WIDE.U32 R6, R9, R16, R2 ;  /* 0x0000001009067225 */ /* 0x000fc800078e0002 */
[----:B------:R-:W-:Y:S01]  /*7ae0*/  IMAD R9, R9, R17, R8 ;  /* 0x0000001109097224 */ /* 0x000fe200078e0208 */
[----:B------:R-:W-:Y:S02]  /*7af0*/  I2FP.F32.U32 R8, R20 ;  /* 0x0000001400087245 */ /* 0x000fe40000201000 */
[----:B------:R-:W2:Y:S01]  /*7b00*/  LDC R24, c[0x0][0x658] ;  /* 0x00019600ff187b82 */ /* 0x000ea20000000800 */
[----:B------:R-:W-:Y:S01]  /*7b10*/  IMAD.IADD R7, R7, 0x1, R9 ;  /* 0x0000000107077824 */ /* 0x000fe200078e0209 */
[----:B---3--:R-:W-:Y:S01]  /*7b20*/  ISETP.NE.U32.AND P0, PT, R26, RZ, PT ;  /* 0x000000ff1a00720c */ /* 0x008fe20003f05070 */
[----:B------:R-:W-:Y:S01]  /*7b30*/  FMUL R8, R8, UR6 ;  /* 0x0000000608087c20 */ /* 0x000fe20008400000 */
[----:B------:R-:W-:Y:S02]  /*7b40*/  IMAD.MOV.U32 R9, RZ, RZ, -0x1 ;  /* 0xffffffffff097424 */ /* 0x000fe400078e00ff */
[----:B------:R-:W-:Y:S01]  /*7b50*/  ISETP.NE.AND.EX P0, PT, R27, RZ, PT, P0 ;  /* 0x000000ff1b00720c */ /* 0x000fe20003f05300 */
[----:B------:R3:W2:Y:S01]  /*7b60*/  F2I.U32.TRUNC.NTZ R17, R8 ;  /* 0x0000000800117305 */ /* 0x0006a2000020f000 */
[----:B------:R-:W3:Y:S01]  /*7b70*/  LDC R19, c[0x0][0x148] ;  /* 0x00005200ff137b82 */ /* 0x000ee20000000800 */
[----:B0-----:R-:W-:-:S02]  /*7b80*/  SHF.R.U64 R14, R6, R10, R7 ;  /* 0x0000000a060e7219 */ /* 0x001fc40000001207 */
[----:B------:R-:W-:-:S05]  /*7b90*/  SHF.R.U32.HI R7, RZ, R10, R7 ;  /* 0x0000000aff077219 */ /* 0x000fca0000011607 */
[----:B------:R-:W0:Y:S01]  /*7ba0*/  LDC R18, c[0x0][0x600] ;  /* 0x00018000ff127b82 */ /* 0x000e220000000800 */
[-CC-:B-1----:R-:W-:Y:S02]  /*7bb0*/  SHF.R.U64 R12, R14, R22.reuse, R7.reuse ;  /* 0x000000160e0c7219 */ /* 0x182fe40000001207 */
[----:B------:R-:W-:-:S05]  /*7bc0*/  SHF.R.U32.HI R7, RZ, R22, R7 ;  /* 0x00000016ff077219 */ /* 0x000fca0000011607 */
[----:B------:R-:W1:Y:S01]  /*7bd0*/  LDC R25, c[0x0][0x648] ;  /* 0x00019200ff197b82 */ /* 0x000e620000000800 */
[-CC-:B--2---:R-:W-:Y:S02]  /*7be0*/  SHF.R.U64 R16, R12, R24.reuse, R7.reuse ;  /* 0x000000180c107219 */ /* 0x184fe40000001207 */
[-C--:B------:R-:W-:Y:S02]  /*7bf0*/  SHF.L.U32 R9, R9, R24.reuse, RZ ;  /* 0x0000001809097219 */ /* 0x080fe400000006ff */
[-C--:B------:R-:W-:Y:S01]  /*7c00*/  SHF.R.U32.HI R7, RZ, R24.reuse, R7 ;  /* 0x00000018ff077219 */ /* 0x080fe20000011607 */
[----:B------:R-:W-:Y:S01]  /*7c10*/  IMAD.MOV.U32 R6, RZ, RZ, R16 ;  /* 0x000000ffff067224 */ /* 0x000fe200078e0010 */
[----:B------:R-:W-:Y:S01]  /*7c20*/  SHF.L.U32 R56, R11, R24, RZ ;  /* 0x000000180b387219 */ /* 0x000fe200000006ff */
[----:B------:R-:W2:Y:S01]  /*7c30*/  LDC R28, c[0x0][0x638] ;  /* 0x00018e00ff1c7b82 */ /* 0x000ea20000000800 */
[----:B------:R-:W-:-:S07]  /*7c40*/  LOP3.LUT R23, RZ, R9, RZ, 0x33, !PT ;  /* 0x00000009ff177212 */ /* 0x000fce00078e33ff */
[----:B------:R-:W0:Y:S01]  /*7c50*/  LDC R29, c[0x0][0x610] ;  /* 0x00018400ff1d7b82 */ /* 0x000e220000000800 */
[----:B------:R-:W-:Y:S05]  /*7c60*/  @!P0 BRA `(.L_x_39) ;  /* 0x0000000000288947 */ /* 0x000fea0003800000 */
[----:B------:R-:W5:Y:S02]  /*7c70*/  LDC R11, c[0x0][0x64c] ;  /* 0x00019300ff0b7b82 */ /* 0x000f640000000800 */
[----:B-----5:R-:W-:-:S05]  /*7c80*/  IADD3 R11, P0, R16, R11, RZ ;  /* 0x0000000b100b7210 */ /* 0x020fca0007f1e0ff */
[----:B------:R-:W-:-:S04]  /*7c90*/  IMAD.X R13, RZ, RZ, R7, P0 ;  /* 0x000000ffff0d7224 */ /* 0x000fc800000e0607 */
[----:B------:R-:W-:-:S04]  /*7ca0*/  IMAD.WIDE.U32 R6, R13, R26, RZ ;  /* 0x0000001a0d067225 */ /* 0x000fc800078e00ff */
[----:B---3--:R-:W-:-:S04]  /*7cb0*/  IMAD.WIDE.U32 R8, P0, R11, R27, R6 ;  /* 0x0000001b0b087225 */ /* 0x008fc80007800006 */
[----:B------:R-:W-:-:S04]  /*7cc0*/  IMAD.WIDE.U32 R6, R11, R26, RZ ;  /* 0x0000001a0b067225 */ /* 0x000fc800078e00ff */
[----:B------:R-:W-:Y:S01]  /*7cd0*/  IMAD.X R11, RZ, RZ, RZ, P0 ;  /* 0x000000ffff0b7224 */ /* 0x000fe200000e06ff */
[----:B------:R-:W-:Y:S01]  /*7ce0*/  IADD3 RZ, P0, R7, R8, RZ ;  /* 0x0000000807ff7210 */ /* 0x000fe20007f1e0ff */
[----:B------:R-:W-:-:S04]  /*7cf0*/  IMAD.MOV.U32 R10, RZ, RZ, R9 ;  /* 0x000000ffff0a7224 */ /* 0x000fc800078e0009 */
[----:B------:R-:W-:-:S08]  /*7d00*/  IMAD.WIDE.U32.X R6, R13, R27, R10, P0 ;  /* 0x0000001b0d067225 */ /* 0x000fd000000e040a */
.L_x_39:
[----:B------:R-:W-:Y:S01]  /*7d10*/  ISETP.NE.AND P0, PT, R0, 0x1, PT ;  /* 0x000000010000780c */ /* 0x000fe20003f05270 */
[----:B0-----:R-:W-:Y:S01]  /*7d20*/  VIADD R11, R18, 0xffffffff ;  /* 0xffffffff120b7836 */ /* 0x001fe20000000000 */
[----:B-1----:R-:W-:Y:S01]  /*7d30*/  SHF.R.U64 R6, R6, R25, R7 ;  /* 0x0000001906067219 */ /* 0x002fe20000001207 */
[----:B------:R-:W-:Y:S01]  /*7d40*/  IMAD.MOV R17, RZ, RZ, -R17 ;  /* 0x000000ffff117224 */ /* 0x000fe200078e0a11 */
[----:B------:R-:W-:Y:S01]  /*7d50*/  LOP3.LUT R9, R12, R23, RZ, 0xc0, !PT ;  /* 0x000000170c097212 */ /* 0x000fe200078ec0ff */
[----:B---3--:R-:W-:Y:S02]  /*7d60*/  IMAD.MOV.U32 R8, RZ, RZ, 0x1 ;  /* 0x00000001ff087424 */ /* 0x008fe400078e00ff */
[----:B------:R-:W-:Y:S02]  /*7d70*/  IMAD.MOV R7, RZ, RZ, -R6 ;  /* 0x000000ffff077224 */ /* 0x000fe400078e0a06 */
[----:B------:R-:W-:Y:S01]  /*7d80*/  IMAD R56, R56, R6, R9 ;  /* 0x0000000638387224 */ /* 0x000fe200078e0209 */
[----:B------:R-:W-:Y:S01]  /*7d90*/  LOP3.LUT R9, R14, R11, RZ, 0xc0, !PT ;  /* 0x0000000b0e097212 */ /* 0x000fe200078ec0ff */
[----:B--2---:R-:W-:-:S02]  /*7da0*/  IMAD R6, R7, R28, R16 ;  /* 0x0000001c07067224 */ /* 0x004fc400078e0210 */
[----:B------:R-:W-:Y:S02]  /*7db0*/  @P0 IMAD R21, R19, R17, R20 ;  /* 0x0000001113150224 */ /* 0x000fe400078e0214 */
[----:B------:R-:W-:Y:S01]  /*7dc0*/  IMAD R7, R6, R18, R9 ;  /* 0x0000001206077224 */ /* 0x000fe200078e0209 */
[----:B------:R-:W-:Y:S01]  /*7dd0*/  PRMT R6, R8, 0x7610, R6 ;  /* 0x0000761008067816 */ /* 0x000fe20000000006 */
[----:B------:R-:W-:Y:S02]  /*7de0*/  IMAD R56, R56, R29, R21 ;  /* 0x0000001d38387224 */ /* 0x000fe400078e0215 */
[----:B------:R-:W-:-:S03]  /*7df0*/  IMAD.MOV.U32 R10, RZ, RZ, R15 ;  /* 0x000000ffff0a7224 */ /* 0x000fc600078e000f */
[----:B------:R-:W-:Y:S02]  /*7e00*/  SEL R12, R7, R56, !P0 ;  /* 0x00000038070c7207 */ /* 0x000fe40004000000 */
[----:B------:R-:W-:-:S07]  /*7e10*/  SEL R56, R56, R7, !P0 ;  /* 0x0000000738387207 */ /* 0x000fce0004000000 */
.L_x_37:
[----:B------:R-:W-:Y:S01]  /*7e20*/  LOP3.LUT P0, RZ, R6, 0xff, RZ, 0xc0, !PT ;  /* 0x000000ff06ff7812 */ /* 0x000fe2000780c0ff */
[----:B------:R-:W-:Y:S01]  /*7e30*/  UIMAD.WIDE.U32 UR6, UR5, -0xf0f0f0f, URZ ;  /* 0xf0f0f0f1050678a5 */ /* 0x000fe2000f8e003f */
[----:B------:R-:W-:-:S03]  /*7e40*/  IMAD.MOV.U32 R6, RZ, RZ, R56 ;  /* 0x000000ffff067224 */ /* 0x000fc600078e0038 */
[----:B------:R-:W-:-:S04]  /*7e50*/  USHF.R.U32.HI UR6, URZ, 0x4, UR7 ;  /* 0x000000043f067899 */ /* 0x000fc80008011607 */
[----:B------:R-:W-:-:S04]  /*7e60*/  UIMAD UR5, UR6, -0x11, UR5 ;  /* 0xffffffef060578a4 */ /* 0x000fc8000f8e0205 */
[----:B------:R-:W-:Y:S08]  /*7e70*/  @P0 BRA `(.L_x_40) ;  /* 0xffffff9000bc0947 */ /* 0x000ff0000383ffff */
[----:B------:R-:W-:Y:S05]  /*7e80*/  EXIT ;  /* 0x000000000000794d */ /* 0x000fea0003800000 */
.L_x_4:
[----:B0-----:R-:W-:Y:S01]  /*7e90*/  ULDC.64 UR4, c[0x0][0x650] ;  /* 0x0001940000047ab9 */ /* 0x001fe20000000a00 */
        /* <DEDUP_REMOVED lines=25> */
.L_x_42:
[--C-:B------:R-:W-:Y:S01]  /*8030*/  SHF.R.U64 R16, R14, R18, R15.reuse ;  /* 0x000000120e107219 */ /* 0x100fe2000000120f */
[----:B------:R-:W0:Y:S01]  /*8040*/  LDC R22, c[0x0][0x618] ;  /* 0x00018600ff167b82 */ /* 0x000e220000000800 */
[----:B------:R-:W-:Y:S01]  /*8050*/  I2FP.F32.U32 R10, R8 ;  /* 0x00000008000a7245 */ /* 0x000fe20000201000 */
[----:B------:R-:W-:Y:S01]  /*8060*/  ULDC UR4, c[0x0][0x150] ;  /* 0x0000540000047ab9 */ /* 0x000fe20000000800 */
[----:B------:R-:W-:Y:S02]  /*8070*/  SHF.R.U32.HI R9, RZ, R18, R15 ;  /* 0x00000012ff097219 */ /* 0x000fe4000001160f */
[----:B------:R-:W-:Y:S01]  /*8080*/  IADD3 R13, P0, RZ, -R16, RZ ;  /* 0x80000010ff0d7210 */ /* 0x000fe20007f1e0ff */
[----:B------:R-:W-:Y:S01]  /*8090*/  FMUL R15, R10, UR4 ;  /* 0x000000040a0f7c20 */ /* 0x000fe20008400000 */
[----:B------:R-:W-:Y:S01]  /*80a0*/  ULDC UR4, c[0x0][0x154] ;  /* 0x0000550000047ab9 */ /* 0x000fe20000000800 */
[----:B------:R-:W1:Y:S02]  /*80b0*/  LDC.64 R24, c[0x0][0x640] ;  /* 0x00019000ff187b82 */ /* 0x000e640000000a00 */
[----:B------:R-:W-:-:S02]  /*80c0*/  IMAD.X R9, RZ, RZ, ~R9, P0 ;  /* 0x000000ffff097224 */ /* 0x000fc400000e0e09 */
[----:B------:R-:W2:Y:S01]  /*80d0*/  F2I.U32.TRUNC.NTZ R15, R15 ;  /* 0x0000000f000f7305 */ /* 0x000ea2000020f000 */
[----:B------:R-:W-:-:S03]  /*80e0*/  IMAD.WIDE.U32 R10, R13, R20, R2 ;  /* 0x000000140d0a7225 */ /* 0x000fc600078e0002 */
[----:B------:R-:W3:Y:S01]  /*80f0*/  LDC R17, c[0x0][0x144] ;  /* 0x00005100ff117b82 */ /* 0x000ee20000000800 */
[----:B------:R-:W-:-:S04]  /*8100*/  IMAD R12, R9, R20, RZ ;  /* 0x00000014090c7224 */ /* 0x000fc800078e02ff */
[----:B------:R-:W-:Y:S02]  /*8110*/  IMAD R9, R13, R21, R12 ;  /* 0x000000150d097224 */ /* 0x000fe400078e020c */
[----:B------:R-:W-:Y:S01]  /*8120*/  IMAD.MOV.U32 R12, RZ, RZ, -0x1 ;  /* 0xffffffffff0c7424 */ /* 0x000fe200078e00ff */
[----:B------:R-:W4:Y:S01]  /*8130*/  LDC R18, c[0x0][0x608] ;  /* 0x00018200ff127b82 */ /* 0x000f220000000800 */
[----:B------:R-:W-:Y:S01]  /*8140*/  IMAD.IADD R9, R11, 0x1, R9 ;  /* 0x000000010b097824 */ /* 0x000fe200078e0209 */
[----:B------:R-:W-:-:S04]  /*8150*/  I2FP.F32.U32 R11, R7 ;  /* 0x00000007000b7245 */ /* 0x000fc80000201000 */
[-C--:B0-----:R-:W-:Y:S01]  /*8160*/  SHF.R.U64 R14, R10, R22.reuse, R9 ;  /* 0x000000160a0e7219 */ /* 0x081fe20000001209 */
[----:B--2---:R-:W-:Y:S01]  /*8170*/  IMAD.MOV R10, RZ, RZ, -R15 ;  /* 0x000000ffff0a7224 */ /* 0x004fe200078e0a0f */
[----:B------:R-:W0:Y:S01]  /*8180*/  LDC R13, c[0x0][0x658] ;  /* 0x00019600ff0d7b82 */ /* 0x000e220000000800 */
[----:B-1----:R-:W-:Y:S01]  /*8190*/  ISETP.NE.U32.AND P0, PT, R24, RZ, PT ;  /* 0x000000ff1800720c */ /* 0x002fe20003f05070 */
[----:B------:R-:W-:Y:S01]  /*81a0*/  FMUL R11, R11, UR4 ;  /* 0x000000040b0b7c20 */ /* 0x000fe20008400000 */
[----:B------:R-:W-:Y:S02]  /*81b0*/  SHF.R.U32.HI R9, RZ, R22, R9 ;  /* 0x00000016ff097219 */ /* 0x000fe40000011609 */
[----:B------:R-:W-:-:S03]  /*81c0*/  ISETP.NE.AND.EX P0, PT, R25, RZ, PT, P0 ;  /* 0x000000ff1900720c */ /* 0x000fc60003f05300 */
[----:B------:R-:W1:Y:S01]  /*81d0*/  LDC R20, c[0x0][0x148] ;  /* 0x00005200ff147b82 */ /* 0x000e620000000800 */
[----:B---3--:R-:W-:Y:S02]  /*81e0*/  IMAD R23, R17, R10, R8 ;  /* 0x0000000a11177224 */ /* 0x008fe400078e0208 */
[----:B------:R-:W-:-:S05]  /*81f0*/  IMAD.MOV.U32 R10, RZ, RZ, 0x1 ;  /* 0x00000001ff0a7424 */ /* 0x000fca00078e00ff */
[----:B------:R-:W2:Y:S01]  /*8200*/  LDC R21, c[0x0][0x600] ;  /* 0x00018000ff157b82 */ /* 0x000ea20000000800 */
[-CC-:B----4-:R-:W-:Y:S02]  /*8210*/  SHF.R.U64 R17, R14, R18.reuse, R9.reuse ;  /* 0x000000120e117219 */ /* 0x190fe40000001209 */
[----:B------:R-:W-:Y:S02]  /*8220*/  SHF.R.U32.HI R8, RZ, R18, R9 ;  /* 0x00000012ff087219 */ /* 0x000fe40000011609 */
[----:B------:R3:W4:Y:S03]  /*8230*/  F2I.U32.TRUNC.NTZ R18, R11 ;  /* 0x0000000b00127305 */ /* 0x000726000020f000 */
[----:B------:R-:W1:Y:S01]  /*8240*/  LDC R26, c[0x0][0x648] ;  /* 0x00019200ff1a7b82 */ /* 0x000e620000000800 */
[-C--:B0-----:R-:W-:Y:S02]  /*8250*/  SHF.R.U64 R19, R17, R13.reuse, R8 ;  /* 0x0000000d11137219 */ /* 0x081fe40000001208 */
[----:B------:R-:W-:-:S02]  /*8260*/  SHF.L.U32 R12, R12, R13, RZ ;  /* 0x0000000d0c0c7219 */ /* 0x000fc400000006ff */
[-C--:B------:R-:W-:Y:S01]  /*8270*/  SHF.R.U32.HI R9, RZ, R13.reuse, R8 ;  /* 0x0000000dff097219 */ /* 0x080fe20000011608 */
[----:B------:R-:W-:Y:S01]  /*8280*/  IMAD.MOV.U32 R8, RZ, RZ, R19 ;  /* 0x000000ffff087224 */ /* 0x000fe200078e0013 */
[----:B------:R-:W-:Y:S01]  /*8290*/  SHF.L.U32 R22, R10, R13, RZ ;  /* 0x0000000d0a167219 */ /* 0x000fe200000006ff */
[----:B------:R-:W0:Y:S01]  /*82a0*/  LDC R27, c[0x0][0x638] ;  /* 0x00018e00ff1b7b82 */ /* 0x000e220000000800 */
[----:B------:R-:W-:-:S07]  /*82b0*/  LOP3.LUT R28, RZ, R12, RZ, 0x33, !PT ;  /* 0x0000000cff1c7212 */ /* 0x000fce00078e33ff */
        /* <DEDUP_REMOVED lines=12> */
.L_x_43:
[----:B------:R-:W-:Y:S01]  /*8380*/  ISETP.NE.AND P0, PT, R0, 0x1, PT ;  /* 0x000000010000780c */ /* 0x000fe20003f05270 */
[----:B--2---:R-:W-:Y:S01]  /*8390*/  VIADD R11, R21, 0xffffffff ;  /* 0xffffffff150b7836 */ /* 0x004fe20000000000 */
[----:B-1----:R-:W-:Y:S01]  /*83a0*/  SHF.R.U64 R9, R8, R26, R9 ;  /* 0x0000001a08097219 */ /* 0x002fe20000001209 */
[----:B------:R-:W-:Y:S01]  /*83b0*/  IMAD.MOV R18, RZ, RZ, -R18 ;  /* 0x000000ffff127224 */ /* 0x000fe200078e0a12 */
[----:B------:R-:W-:Y:S02]  /*83c0*/  LOP3.LUT R8, R17, R28, RZ, 0xc0, !PT ;  /* 0x0000001c11087212 */ /* 0x000fe400078ec0ff */
[----:B------:R-:W-:Y:S01]  /*83d0*/  LOP3.LUT R14, R14, R11, RZ, 0xc0, !PT ;  /* 0x0000000b0e0e7212 */ /* 0x000fe200078ec0ff */
[----:B------:R-:W-:Y:S02]  /*83e0*/  IMAD.MOV R10, RZ, RZ, -R9 ;  /* 0x000000ffff0a7224 */ /* 0x000fe400078e0a09 */
[----:B------:R-:W-:Y:S02]  /*83f0*/  IMAD R8, R22, R9, R8 ;  /* 0x0000000916087224 */ /* 0x000fe400078e0208 */
[----:B------:R-:W-:-:S02]  /*8400*/  IMAD.MOV.U32 R11, RZ, RZ, 0x1 ;  /* 0x00000001ff0b7424 */ /* 0x000fc400078e00ff */
[----:B------:R-:W-:Y:S02]  /*8410*/  @P0 IMAD R23, R20, R18, R7 ;  /* 0x0000001214170224 */ /* 0x000fe400078e0207 */
[----:B0-----:R-:W-:Y:S02]  /*8420*/  IMAD R7, R10, R27, R19 ;  /* 0x0000001b0a077224 */ /* 0x001fe400078e0213 */
[----:B------:R-:W-:Y:S02]  /*8430*/  IMAD R15, R8, R29, R23 ;  /* 0x0000001d080f7224 */ /* 0x000fe400078e0217 */
[----:B------:R-:W-:Y:S02]  /*8440*/  IMAD R8, R7, R21, R14 ;  /* 0x0000001507087224 */ /* 0x000fe400078e020e */
[----:B------:R-:W-:-:S03]  /*8450*/  IMAD.MOV.U32 R10, RZ, RZ, R16 ;  /* 0x000000ffff0a7224 */ /* 0x000fc600078e0010 */
[----:B------:R-:W-:Y:S02]  /*8460*/  SEL R18, R8, R15, !P0 ;  /* 0x0000000f08127207 */ /* 0x000fe40004000000 */
[----:B------:R-:W-:-:S07]  /*8470*/  SEL R15, R15, R8, !P0 ;  /* 0x000000080f0f7207 */ /* 0x000fce0004000000 */
.L_x_41:
[----:B------:R-:W-:-:S08]  /*8480*/  NOP ;  /* 0x0000000000007918 */ /* 0x000fd00000000000 */
[----:B------:R-:W0:-:S00]  /*8490*/  USETMAXREG.DEALLOC.CTAPOOL 0x28 ;  /* 0x00000028000079c8 */ /* 0x000e0000080e0500 */
[----:B0-----:R-:W-:-:S13]  /*84a0*/  ISETP.NE.AND P0, PT, R6, RZ, PT ;  /* 0x000000ff0600720c */ /* 0x001fda0003f05270 */
[----:B------:R-:W-:Y:S05]  /*84b0*/  @P0 EXIT ;  /* 0x000000000000094d */ /* 0x000fea0003800000 */
[----:B------:R-:W-:Y:S01]  /*84c0*/  LOP3.LUT P0, RZ, R11, 0xff, RZ, 0xc0, !PT ;  /* 0x000000ff0bff7812 */ /* 0x000fe2000780c0ff */
[----:B------:R-:W-:Y:S02]  /*84d0*/  IMAD.MOV.U32 R12, RZ, RZ, 0x1 ;  /* 0x00000001ff0c7424 */ /* 0x000fe400078e00ff */
[----:B------:R-:W-:-:S10]  /*84e0*/  IMAD.MOV.U32 R14, RZ, RZ, RZ ;  /* 0x000000ffff0e7224 */ /* 0x000fd400078e00ff */
[----:B------:R-:W-:Y:S05]  /*84f0*/  @!P0 BRA `(.L_x_44) ;  /* 0x0000000c00348947 */ /* 0x000fea0003800000 */
[----:B------:R-:W0:Y:S01]  /*8500*/  LDC R6, c[0x0][0x28c] ;  /* 0x0000a300ff067b82 */ /* 0x000e220000000800 */
[----:B------:R-:W-:Y:S01]  /*8510*/  ULDC UR5, c[0x0][0x600] ;  /* 0x0001800000057ab9 */ /* 0x000fe20000000800 */
[----:B------:R-:W-:Y:S01]  /*8520*/  ULDC UR4, c[0x0][0xc] ;  /* 0x0000030000047ab9 */ /* 0x000fe20000000800 */
[----:B------:R-:W-:Y:S01]  /*8530*/  UIADD3 UR16, UR5, -0x1, URZ ;  /* 0xffffffff05107890 */ /* 0x000fe2000fffe03f */
[C---:B------:R-:W-:Y:S01]  /*8540*/  LOP3.LUT P2, RZ, R4.reuse, 0x7f, RZ, 0xc0, !PT ;  /* 0x0000007f04ff7812 */ /* 0x040fe2000784c0ff */
[----:B------:R-:W-:Y:S01]  /*8550*/  ULDC UR6, c[0x0][0x658] ;  /* 0x0001960000067ab9 */ /* 0x000fe20000000800 */
[----:B------:R-:W-:Y:S01]  /*8560*/  ULDC UR5, c[0x0][0x10] ;  /* 0x0000040000057ab9 */ /* 0x000fe20000000800 */
[----:B------:R-:W-:Y:S01]  /*8570*/  UMOV UR7, 0xffffffff ;  /* 0xffffffff00077882 */ /* 0x000fe20000000000 */
[----:B------:R-:W-:Y:S01]  /*8580*/  UMOV UR8, 0x1 ;  /* 0x0000000100087882 */ /* 0x000fe20000000000 */
[----:B------:R-:W-:Y:S01]  /*8590*/  UIMAD.WIDE.U32 UR4, UR4, UR5, URZ ;  /* 0x00000005040472a5 */ /* 0x000fe2000f8e003f */
[----:B------:R-:W-:Y:S01]  /*85a0*/  LOP3.LUT P0, RZ, R4, 0x1f, RZ, 0xc0, !PT ;  /* 0x0000001f04ff7812 */ /* 0x000fe2000780c0ff */
[----:B------:R-:W-:Y:S01]  /*85b0*/  USHF.L.U32 UR7, UR7, UR6, URZ ;  /* 0x0000000607077299 */ /* 0x000fe2000800063f */
[----:B------:R-:W-:Y:S01]  /*85c0*/  BSSY B0, `(.L_x_44) ;  /* 0x00000c0000007945 */ /* 0x000fe20003800000 */
[----:B------:R-:W-:Y:S01]  /*85d0*/  USHF.L.U32 UR18, UR8, UR6, URZ ;  /* 0x0000000608127299 */ /* 0x000fe2000800063f */
[----:B------:R-:W-:Y:S01]  /*85e0*/  IMAD.MOV.U32 R16, RZ, RZ, 0x1 ;  /* 0x00000001ff107424 */ /* 0x000fe200078e00ff */
[----:B------:R-:W-:Y:S01]  /*85f0*/  LOP3.LUT R17, R5, 0x2, RZ, 0xfc, !PT ;  /* 0x0000000205117812 */ /* 0x000fe200078efcff */
[----:B------:R-:W-:Y:S01]  /*8600*/  ULDC UR6, c[0x0][0x14] ;  /* 0x0000050000067ab9 */ /* 0x000fe20000000800 */
[----:B------:R-:W-:Y:S01]  /*8610*/  PLOP3.LUT P0, PT, P0, P2, PT, 0x8a, 0x0 ;  /* 0x000000000000781c */ /* 0x000fe20000705172 */
[----:B------:R-:W-:Y:S01]  /*8620*/  UIMAD.WIDE.U32 UR20, UR4, UR6, URZ ;  /* 0x00000006041472a5 */ /* 0x000fe2000f8e003f */
[----:B------:R-:W-:Y:S01]  /*8630*/  IMAD.MOV.U32 R12, RZ, RZ, 0x1 ;  /* 0x00000001ff0c7424 */ /* 0x000fe200078e00ff */
[----:B------:R-:W-:Y:S01]  /*8640*/  UIMAD UR13, UR5, UR6, URZ ;  /* 0x00000006050d72a4 */ /* 0x000fe2000f8e023f */
[----:B------:R-:W-:Y:S01]  /*8650*/  IMAD.MOV.U32 R14, RZ, RZ, RZ ;  /* 0x000000ffff0e7224 */ /* 0x000fe200078e00ff */
[----:B------:R-:W-:Y:S01]  /*8660*/  ULOP3.LUT UR17, URZ, UR7, URZ, 0x33, !UPT ;  /* 0x000000073f117292 */ /* 0x000fe2000f8e333f */
[----:B0-----:R-:W-:Y:S01]  /*8670*/  VIADD R6, R6, 0x1f ;  /* 0x0000001f06067836 */ /* 0x001fe20000000000 */
[----:B------:R-:W-:Y:S01]  /*8680*/  UIADD3 UR13, UR21, UR13, URZ ;  /* 0x0000000d150d7290 */ /* 0x000fe2000fffe03f */
[----:B------:R-:W-:-:S03]  /*8690*/  ULDC.64 UR22, c[0x0][0x198] ;  /* 0x0000660000167ab9 */ /* 0x000fc60000000a00 */
[----:B------:R-:W-:-:S04]  /*86a0*/  SHF.R.S32.HI R7, RZ, 0x1f, R6 ;  /* 0x0000001fff077819 */ /* 0x000fc80000011406 */
[----:B------:R-:W-:-:S04]  /*86b0*/  LEA.HI R7, R7, R6, RZ, 0x5 ;  /* 0x0000000607077211 */ /* 0x000fc800078f28ff */
[----:B------:R-:W-:-:S05]  /*86c0*/  SHF.R.S32.HI R13, RZ, 0x5, R7 ;  /* 0x00000005ff0d7819 */ /* 0x000fca0000011407 */
[----:B------:R-:W-:-:S07]  /*86d0*/  VIADD R4, R13, 0x1 ;  /* 0x000000010d047836 */ /* 0x000fce0000000000 */
.L_x_56:
[----:B------:R-:W-:-:S03]  /*86e0*/  UMOV UR4, 0xffffffff ;  /* 0xffffffff00047882 */ /* 0x000fc60000000000 */
[----:B------:R-:W-:Y:S05]  /*86f0*/  BRA.DIV UR4, `(.L_x_45) ;  /* 0x0000001604787947 */ /* 0x000fea000b800000 */
[----:B------:R-:W-:-:S13]  /*8700*/  ELECT P1, URZ, PT ;  /* 0x00000000003f782f */ /* 0x000fda0003820000 */
.L_x_80:
[----:B------:R-:W0:Y:S01]  /*8710*/  LDC R6, c[0x0][0x28c] ;  /* 0x0000a300ff067b82 */ /* 0x000e220000000800 */
[----:B------:R-:W-:Y:S01]  /*8720*/  BSSY B1, `(.L_x_46) ;  /* 0x0000037000017945 */ /* 0x000fe20003800000 */
[----:B0-----:R-:W-:-:S13]  /*8730*/  ISETP.LT.OR P1, PT, R6, 0x1, !P1 ;  /* 0x000000010600780c */ /* 0x001fda0004f21670 */
[----:B------:R-:W-:Y:S05]  /*8740*/  @P1 BRA `(.L_x_47) ;  /* 0x0000000000d01947 */ /* 0x000fea0003800000 */
[----:B------:R-:W-:Y:S02]  /*8750*/  IMAD.SHL.U32 R19, R18, 0x20, RZ ;  /* 0x0000002012137824 */ /* 0x000fe400078e00ff */
[----:B------:R-:W-:Y:S02]  /*8760*/  IMAD R15, R15, 0x180, RZ ;  /* 0x000001800f0f7824 */ /* 0x000fe400078e02ff */
[----:B------:R-:W-:Y:S02]  /*8770*/  IMAD.MOV.U32 R20, RZ, RZ, RZ ;  /* 0x000000ffff147224 */ /* 0x000fe400078e00ff */
[----:B------:R-:W-:Y:S02]  /*8780*/  IMAD.MOV.U32 R6, RZ, RZ, R4 ;  /* 0x000000ffff067224 */ /* 0x000fe400078e0004 */
[----:B------:R-:W-:Y:S02]  /*8790*/  IMAD.MOV.U32 R7, RZ, RZ, R12 ;  /* 0x000000ffff077224 */ /* 0x000fe400078e000c */
[----:B------:R-:W-:-:S07]  /*87a0*/  IMAD.MOV.U32 R8, RZ, RZ, R14 ;  /* 0x000000ffff087224 */ /* 0x000fce00078e000e */
.L_x_51:
[----:B------:R-:W0:Y:S01]  /*87b0*/  S2R R18, SR_CgaCtaId ;  /* 0x0000000000127919 */ /* 0x000e220000008800 */
[----:B------:R-:W-:Y:S01]  /*87c0*/  MOV R9, 0x400 ;  /* 0x0000040000097802 */ /* 0x000fe20000000f00 */
[----:B------:R-:W1:Y:S03]  /*87d0*/  @!P2 LDC R11, c[0x0][0x500] ;  /* 0x00014000ff0bab82 */ /* 0x000e660000000800 */
[----:B0-----:R-:W-:Y:S02]  /*87e0*/  LEA R21, R18, R9, 0x18 ;  /* 0x0000000912157211 */ /* 0x001fe400078ec0ff */
[----:B------:R-:W-:-:S03]  /*87f0*/  SHF.L.U32 R9, R7, 0x1f, RZ ;  /* 0x0000001f07097819 */ /* 0x000fc600000006ff */
[----:B------:R-:W-:-:S04]  /*8800*/  IMAD R18, R8, 0x8, R21 ;  /* 0x0000000808127824 */ /* 0x000fc800078e0215 */
[----:B------:R-:W0:Y:S02]  /*8810*/  SYNCS.PHASECHK.TRANS64.TRYWAIT P1, [R18+URZ+0x88], R9 ;  /* 0x00008809120075a7 */ /* 0x000e24000802017f */
[----:B01----:R-:W-:Y:S05]  /*8820*/  @!P1 BRA `(.L_x_48) ;  /* 0x00000014004c9947 */ /* 0x003fea0003800000 */
.L_x_81:
[----:B0-----:R-:W-:Y:S01]  /*8830*/  PRMT R9, R17, 0x9910, RZ ;  /* 0x0000991011097816 */ /* 0x001fe200000000ff */
[----:B------:R0:W-:Y:S03]  /*8840*/  @!P2 SYNCS.ARRIVE.TRANS64 RZ, [R18+URZ], R11 ;  /* 0x0000000b12ffa9a7 */ /* 0x0001e6000800003f */
[----:B------:R-:W-:-:S13]  /*8850*/  ISETP.NE.AND P1, PT, R9, 0x2, PT ;  /* 0x000000020900780c */ /* 0x000fda0003f25270 */
[----:B0-----:R-:W-:Y:S05]  /*8860*/  @P1 BRA `(.L_x_49) ;  /* 0x0000000000041947 */ /* 0x001fea0003800000 */
[----:B------:R-:W-:Y:S01]  /*8870*/  BPT.TRAP 0x1 ;  /* 0x000000040000795c */ /* 0x000fe20000300000 */
.L_x_49:
[----:B------:R-:W-:Y:S05]  /*8880*/  @P0 BRA `(.L_x_50) ;  /* 0x0000000000040947 */ /* 0x000fea0003800000 */
[----:B------:R-:W-:Y:S01]  /*8890*/  BPT.TRAP 0x1 ;  /* 0x000000040000795c */ /* 0x000fe20000300000 */
.L_x_50:
[--C-:B------:R-:W-:Y:S01]  /*88a0*/  IMAD R9, R8, 0x3000, R21.reuse ;  /* 0x0000300008097824 */ /* 0x100fe200078e0215 */
[----:B------:R-:W-:Y:S01]  /*88b0*/  R2UR UR9, R18 ;  /* 0x00000000120972ca */ /* 0x000fe200000e0000 */
[----:B------:R-:W-:Y:S01]  /*88c0*/  IMAD R21, R8, 0x400, R21 ;  /* 0x0000040008157824 */ /* 0x000fe200078e0215 */
[----:B------:R-:W-:Y:S01]  /*88d0*/  UIADD3 UR4, UP0, UR22, 0xf0, URZ ;  /* 0x000000f016047890 */ /* 0x000fe2000ff1e03f */
[----:B------:R-:W-:Y:S01]  /*88e0*/  VIADD R6, R6, 0xffffffff ;  /* 0xffffffff06067836 */ /* 0x000fe20000000000 */
[----:B------:R-:W-:Y:S01]  /*88f0*/  R2UR UR5, R9 ;  /* 0x00000000090572ca */ /* 0x000fe200000e0000 */
[----:B------:R-:W-:Y:S01]  /*8900*/  UIADD3 UR24, UP1, UR22, 0x1f0, URZ ;  /* 0x000001f016187890 */ /* 0x000fe2000ff3e03f */
[----:B------:R-:W-:Y:S01]  /*8910*/  R2UR UR8, R21 ;  /* 0x00000000150872ca */ /* 0x000fe200000e0000 */
[----:B------:R-:W-:Y:S01]  /*8920*/  VIADD R8, R8, 0x1 ;  /* 0x0000000108087836 */ /* 0x000fe20000000000 */
[----:B------:R-:W-:Y:S01]  /*8930*/  R2UR UR11, R15 ;  /* 0x000000000f0b72ca */ /* 0x000fe200000e0000 */
[----:B------:R-:W-:Y:S01]  /*8940*/  UIADD3.X UR25, URZ, UR23, URZ, UP1, !UPT ;  /* 0x000000173f197290 */ /* 0x000fe20008ffe43f */
[----:B------:R-:W-:Y:S01]  /*8950*/  R2UR UR10, R20 ;  /* 0x00000000140a72ca */ /* 0x000fe200000e0000 */
[----:B------:R-:W-:Y:S01]  /*8960*/  UMOV UR6, 0x0 ;  /* 0x0000000000067882 */ /* 0x000fe20000000000 */
[----:B------:R-:W-:Y:S01]  /*8970*/  R2UR UR12, R10 ;  /* 0x000000000a0c72ca */ /* 0x000fe200000e0000 */
[----:B------:R-:W-:Y:S01]  /*8980*/  UMOV UR7, 0x10000000 ;  /* 0x1000000000077882 */ /* 0x000fe20000000000 */
[----:B------:R-:W-:Y:S01]  /*8990*/  R2UR UR19, R19 ;  /* 0x00000000131372ca */ /* 0x000fe200000e0000 */
[----:B------:R-:W-:Y:S01]  /*89a0*/  VIADD R20, R20, 0x20 ;  /* 0x0000002014147836 */ /* 0x000fe20000000000 */
[----:B------:R-:W-:Y:S01]  /*89b0*/  ISETP.GT.AND P3, PT, R6, 0x1, PT ;  /* 0x000000010600780c */ /* 0x000fe20003f64270 */
[----:B------:R-:W-:Y:S01]  /*89c0*/  UIADD3 UR14, UR5, 0x200, URZ ;  /* 0x00000200050e7890 */ /* 0x000fe2000fffe03f */
[----:B------:R-:W-:Y:S01]  /*89d0*/  ISETP.NE.AND P1, PT, R8, 0x11, PT ;  /* 0x000000110800780c */ /* 0x000fe20003f25270 */
[----:B------:R-:W-:-:S02]  /*89e0*/  UIADD3.X UR5, URZ, UR23, URZ, UP0, !UPT ;  /* 0x000000173f057290 */ /* 0x000fc400087fe43f */
[----:B------:R-:W-:Y:S01]  /*89f0*/  UIADD3 UR15, UR8, 0x33200, URZ ;  /* 0x00033200080f7890 */ /* 0x000fe2000fffe03f */
[----:B------:R-:W-:Y:S02]  /*8a00*/  SEL R18, RZ, 0x1, P1 ;  /* 0x00000001ff127807 */ /* 0x000fe40000800000 */
[----:B------:R-:W-:Y:S01]  /*8a10*/  UMOV UR8, UR14 ;  /* 0x0000000e00087c82 */ /* 0x000fe20008000000 */
[----:B------:R-:W-:Y:S02]  /*8a20*/  SEL R8, R8, RZ, P1 ;  /* 0x000000ff08087207 */ /* 0x000fe40000800000 */
[----:B------:R-:W-:Y:S01]  /*8a30*/  LOP3.LUT R7, R7, R18, RZ, 0x3c, !PT ;  /* 0x0000001207077212 */ /* 0x000fe200078e3cff */
[----:B------:R0:W-:Y:S02]  /*8a40*/  UTMALDG.3D [UR8], [UR4], desc[UR6] ;  /* 0x00000608040075b4 */ /* 0x0001e40008011000 */
[----:B0-----:R-:W-:Y:S01]  /*8a50*/  UMOV UR8, UR15 ;  /* 0x0000000f00087c82 */ /* 0x001fe20008000000 */
[----:B------:R-:W-:-:S02]  /*8a60*/  UMOV UR11, UR19 ;  /* 0x00000013000b7c82 */ /* 0x000fc40008000000 */
[----:B------:R0:W-:Y:S02]  /*8a70*/  UTMALDG.3D [UR8], [UR24], desc[UR6] ;  /* 0x00000608180075b4 */ /* 0x0001e40008011000 */
[----:B0-----:R-:W-:Y:S05]  /*8a80*/  @P3 BRA `(.L_x_51) ;  /* 0xfffffffc00483947 */ /* 0x001fea000383ffff */
.L_x_47:
[----:B------:R-:W-:Y:S05]  /*8a90*/  BSYNC B1 ;  /* 0x0000000000017941 */ /* 0x000fea0003800000 */
.L_x_46:
[----:B------:R-:W-:Y:S01]  /*8aa0*/  LOP3.LUT P3, RZ, R16, 0xff, RZ, 0xc0, !PT ;  /* 0x000000ff10ff7812 */ /* 0x000fe2000786c0ff */
[----:B------:R-:W-:Y:S01]  /*8ab0*/  IMAD.IADD R14, R13, 0x1, R14 ;  /* 0x000000010d0e7824 */ /* 0x000fe200078e020e */
[----:B------:R-:W-:Y:S01]  /*8ac0*/  IADD3 R2, P4, R2, UR20, RZ ;  /* 0x0000001402027c10 */ /* 0x000fe2000ff9e0ff */
[----:B------:R-:W-:Y:S01]  /*8ad0*/  ULDC.64 UR4, c[0x0][0x650] ;  /* 0x0001940000047ab9 */ /* 0x000fe20000000a00 */
[----:B------:R-:W-:Y:S01]  /*8ae0*/  BSSY B1, `(.L_x_52) ;  /* 0x000006b000017945 */ /* 0x000fe20003800000 */
[----:B------:R-:W-:Y:S01]  /*8af0*/  IMAD.MOV.U32 R15, RZ, RZ, -0x1 ;  /* 0xffffffffff0f7424 */ /* 0x000fe200078e00ff */
[----:B------:R-:W-:Y:S01]  /*8b00*/  ISETP.GT.U32.AND P1, PT, R14, 0x10, PT ;  /* 0x000000100e00780c */ /* 0x000fe20003f24070 */
[----:B------:R-:W-:Y:S01]  /*8b10*/  IMAD.MOV.U32 R18, RZ, RZ, -0x1 ;  /* 0xffffffffff127424 */ /* 0x000fe200078e00ff */
[----:B------:R-:W-:Y:S01]  /*8b20*/  IADD3.X R3, R3, UR13, RZ, P4, !PT ;  /* 0x0000000d03037c10 */ /* 0x000fe2000a7fe4ff */
[----:B------:R-:W-:Y:S01]  /*8b30*/  IMAD.MOV.U32 R10, RZ, RZ, -0x1 ;  /* 0xffffffffff0a7424 */ /* 0x000fe200078e00ff */
[----:B------:R-:W-:-:S02]  /*8b40*/  ISETP.LT.U32.AND P1, PT, R13, 0x11, P1 ;  /* 0x000000110d00780c */ /* 0x000fc40000f21070 */
[----:B------:R-:W-:Y:S01]  /*8b50*/  PRMT R16, RZ, 0x7610, R16 ;  /* 0x00007610ff107816 */ /* 0x000fe20000000010 */
[----:B------:R-:W0:Y:S01]  /*8b60*/  @P3 S2R R7, SR_CgaCtaId ;  /* 0x0000000000073919 */ /* 0x000e220000008800 */
[----:B------:R-:W-:-:S04]  /*8b70*/  @P3 MOV R6, 0x400 ;  /* 0x0000040000063802 */ /* 0x000fc80000000f00 */
[----:B0-----:R-:W-:Y:S01]  /*8b80*/  @P3 LEA R8, R7, R6, 0x18 ;  /* 0x0000000607083211 */ /* 0x001fe200078ec0ff */
[----:B------:R-:W-:-:S03]  /*8b90*/  IMAD.WIDE.U32 R6, R14, -0xf0f0f0f, RZ ;  /* 0xf0f0f0f10e067825 */ /* 0x000fc600078e00ff */
[----:B------:R0:W-:Y:S01]  /*8ba0*/  @P3 SYNCS.ARRIVE.TRANS64.A1T0 RZ, [R8+URZ+0x128], RZ ;  /* 0x000128ff08ff39a7 */ /* 0x0001e2000810003f */
[----:B------:R-:W-:Y:S02]  /*8bb0*/  ISETP.GE.U32.AND P3, PT, R13, 0x11, PT ;  /* 0x000000110d00780c */ /* 0x000fe40003f66070 */
[----:B------:R-:W-:Y:S02]  /*8bc0*/  SHF.R.U32.HI R9, RZ, 0x4, R7 ;  /* 0x00000004ff097819 */ /* 0x000fe40000011607 */
[----:B------:R-:W-:Y:S02]  /*8bd0*/  SEL R7, RZ, 0x1, !P1 ;  /* 0x00000001ff077807 */ /* 0x000fe40004800000 */
[----:B------:R-:W-:Y:S01]  /*8be0*/  ISETP.GE.U32.AND P1, PT, R2, UR4, PT ;  /* 0x0000000402007c0c */ /* 0x000fe2000bf26070 */
[----:B------:R-:W-:Y:S01]  /*8bf0*/  IMAD R14, R9, -0x11, R14 ;  /* 0xffffffef090e7824 */ /* 0x000fe200078e020e */
[----:B------:R-:W-:Y:S02]  /*8c00*/  LOP3.LUT R12, R12, R7, RZ, 0x3c, !PT ;  /* 0x000000070c0c7212 */ /* 0x000fe400078e3cff */
[----:B------:R-:W-:-:S02]  /*8c10*/  ISETP.GE.U32.AND.EX P1, PT, R3, UR5, PT, P1 ;  /* 0x0000000503007c0c */ /* 0x000fc4000bf26110 */
[----:B------:R-:W-:Y:S02]  /*8c20*/  PRMT R6, RZ, 0x7610, R6 ;  /* 0x00007610ff067816 */ /* 0x000fe40000000006 */
[----:B------:R-:W-:-:S09]  /*8c30*/  @P3 LOP3.LUT R12, R12, 0x1, R9, 0x78, !PT ;  /* 0x000000010c0c3812 */ /* 0x000fd200078e7809 */
[----:B0-----:R-:W-:Y:S05]  /*8c40*/  @P1 BRA `(.L_x_53) ;  /* 0x0000000400501947 */ /* 0x001fea0003800000 */
[----:B------:R-:W-:Y:S01]  /*8c50*/  ULDC.64 UR4, c[0x0][0x628] ;  /* 0x00018a0000047ab9 */ /* 0x000fe20000000a00 */
[----:B------:R-:W0:Y:S01]  /*8c60*/  S2R R18, SR_CTAID.X ;  /* 0x0000000000127919 */ /* 0x000e220000002500 */
[----:B------:R-:W-:Y:S01]  /*8c70*/  ISETP.NE.U32.AND P1, PT, RZ, UR4, PT ;  /* 0x00000004ff007c0c */ /* 0x000fe2000bf25070 */
[----:B------:R-:W-:Y:S01]  /*8c80*/  ULDC UR7, c[0x0][0x630] ;  /* 0x00018c0000077ab9 */ /* 0x000fe20000000800 */
[----:B------:R-:W-:Y:S01]  /*8c90*/  IMAD.MOV.U32 R6, RZ, RZ, R2 ;  /* 0x000000ffff067224 */ /* 0x000fe200078e0002 */
[----:B------:R-:W1:Y:S01]  /*8ca0*/  S2R R15, SR_CTAID.Y ;  /* 0x00000000000f7919 */ /* 0x000e620000002600 */
[----:B------:R-:W-:Y:S01]  /*8cb0*/  ISETP.NE.AND.EX P1, PT, RZ, UR5, PT, P1 ;  /* 0x00000005ff007c0c */ /* 0x000fe2000bf25310 */
[----:B------:R-:W-:-:S12]  /*8cc0*/  IMAD.MOV.U32 R7, RZ, RZ, R3 ;  /* 0x000000ffff077224 */ /* 0x000fd800078e0003 */
[----:B------:R-:W-:Y:S05]  /*8cd0*/  @!P1 BRA `(.L_x_54) ;  /* 0x0000000000289947 */ /* 0x000fea0003800000 */
[----:B------:R-:W-:Y:S02]  /*8ce0*/  ULDC UR6, c[0x0][0x634] ;  /* 0x00018d0000067ab9 */ /* 0x000fe40000000800 */
[----:B------:R-:W-:-:S05]  /*8cf0*/  IADD3 R11, P1, R2, UR6, RZ ;  /* 0x00000006020b7c10 */ /* 0x000fca000ff3e0ff */
[----:B------:R-:W-:-:S04]  /*8d00*/  IMAD.X R19, RZ, RZ, R3, P1 ;  /* 0x000000ffff137224 */ /* 0x000fc800008e0603 */
[----:B------:R-:W-:-:S04]  /*8d10*/  IMAD.WIDE.U32 R8, R19, UR4, RZ ;  /* 0x0000000413087c25 */ /* 0x000fc8000f8e00ff */
[----:B------:R-:W-:-:S04]  /*8d20*/  IMAD.WIDE.U32 R8, P1, R11, UR5, R8 ;  /* 0x000000050b087c25 */ /* 0x000fc8000f820008 */
[----:B------:R-:W-:-:S04]  /*8d30*/  IMAD.WIDE.U32 R10, R11, UR4, RZ ;  /* 0x000000040b0a7c25 */ /* 0x000fc8000f8e00ff */
[----:B------:R-:W-:Y:S01]  /*8d40*/  IMAD.X R7, RZ, RZ, RZ, P1 ;  /* 0x000000ffff077224 */ /* 0x000fe200008e06ff */
[----:B------:R-:W-:Y:S01]  /*8d50*/  IADD3 RZ, P1, R11, R8, RZ ;  /* 0x000000080bff7210 */ /* 0x000fe20007f3e0ff */
[----:B------:R-:W-:-:S04]  /*8d60*/  IMAD.MOV.U32 R6, RZ, RZ, R9 ;  /* 0x000000ffff067224 */ /* 0x000fc800078e0009 */
[----:B------:R-:W-:-:S08]  /*8d70*/  IMAD.WIDE.U32.X R6, R19, UR5, R6, P1 ;  /* 0x0000000513067c25 */ /* 0x000fd000088e0406 */
.L_x_54:
[--C-:B------:R-:W-:Y:S01]  /*8d80*/  SHF.R.U64 R10, R6, UR7, R7.reuse ;  /* 0x00000007060a7c19 */ /* 0x100fe20008001207 */
[----:B------:R-:W-:Y:S01]  /*8d90*/  ULDC.64 UR4, c[0x0][0x620] ;  /* 0x0001880000047ab9 */ /* 0x000fe20000000a00 */
[----:B------:R-:W-:Y:S01]  /*8da0*/  SHF.R.U32.HI R6, RZ, UR7, R7 ;  /* 0x00000007ff067c19 */ /* 0x000fe20008011607 */
[----:B------:R-:W2:Y:S01]  /*8db0*/  LDC R25, c[0x0][0x144] ;  /* 0x00005100ff197b82 */ /* 0x000ea20000000800 */
[----:B------:R-:W-:Y:S01]  /*8dc0*/  IADD3 R9, P1, RZ, -R10, RZ ;  /* 0x8000000aff097210 */ /* 0x000fe20007f3e0ff */
[----:B------:R-:W-:Y:S01]  /*8dd0*/  ULDC.64 UR8, c[0x0][0x640] ;  /* 0x0001900000087ab9 */ /* 0x000fe20000000a00 */
[----:B0-----:R-:W-:Y:S01]  /*8de0*/  I2FP.F32.U32 R11, R18 ;  /* 0x00000012000b7245 */ /* 0x001fe20000201000 */
[----:B------:R-:W-:Y:S02]  /*8df0*/  ULDC UR6, c[0x0][0x608] ;  /* 0x0001820000067ab9 */ /* 0x000fe40000000800 */
[----:B------:R-:W-:Y:S01]  /*8e00*/  IMAD.X R6, RZ, RZ, ~R6, P1 ;  /* 0x000000ffff067224 */ /* 0x000fe200008e0e06 */
[----:B------:R-:W-:Y:S01]  /*8e10*/  ISETP.NE.U32.AND P1, PT, RZ, UR8, PT ;  /* 0x00000008ff007c0c */ /* 0x000fe2000bf25070 */
[----:B------:R-:W0:Y:S02]  /*8e20*/  LDC R20, c[0x0][0x148] ;  /* 0x00005200ff147b82 */ /* 0x000e240000000800 */
[----:B------:R-:W-:Y:S01]  /*8e30*/  IMAD R8, R6, UR4, RZ ;  /* 0x0000000406087c24 */ /* 0x000fe2000f8e02ff */
[----:B------:R-:W-:Y:S01]  /*8e40*/  ISETP.NE.AND.EX P1, PT, RZ, UR9, PT, P1 ;  /* 0x00000009ff007c0c */ /* 0x000fe2000bf25310 */
[----:B------:R-:W-:Y:S01]  /*8e50*/  IMAD.WIDE.U32 R6, R9, UR4, R2 ;  /* 0x0000000409067c25 */ /* 0x000fe2000f8e0002 */
[----:B------:R-:W-:-:S03]  /*8e60*/  ULDC UR4, c[0x0][0x150] ;  /* 0x0000540000047ab9 */ /* 0x000fc60000000800 */
[----:B------:R-:W-:Y:S02]  /*8e70*/  IMAD R9, R9, UR5, R8 ;  /* 0x0000000509097c24 */ /* 0x000fe4000f8e0208 */
[----:B------:R-:W-:Y:S01]  /*8e80*/  FMUL R8, R11, UR4 ;  /* 0x000000040b087c20 */ /* 0x000fe20008400000 */
[----:B------:R-:W-:Y:S01]  /*8e90*/  ULDC UR4, c[0x0][0x618] ;  /* 0x0001860000047ab9 */ /* 0x000fe20000000800 */
[----:B------:R-:W-:Y:S01]  /*8ea0*/  ULDC UR5, c[0x0][0x154] ;  /* 0x0000550000057ab9 */ /* 0x000fe20000000800 */
[----:B------:R-:W-:-:S03]  /*8eb0*/  IMAD.IADD R7, R7, 0x1, R9 ;  /* 0x0000000107077824 */ /* 0x000fc600078e0209 */
[----:B------:R-:W3:Y:S02]  /*8ec0*/  F2I.U32.TRUNC.NTZ R8, R8 ;  /* 0x0000000800087305 */ /* 0x000ee4000020f000 */
[----:B------:R-:W-:Y:S02]  /*8ed0*/  SHF.R.U64 R11, R6, UR4, R7 ;  /* 0x00000004060b7c19 */ /* 0x000fe40008001207 */
[----:B-1----:R-:W-:-:S05]  /*8ee0*/  I2FP.F32.U32 R6, R15 ;  /* 0x0000000f00067245 */ /* 0x002fca0000201000 */
[----:B------:R-:W-:Y:S01]  /*8ef0*/  FMUL R22, R6, UR5 ;  /* 0x0000000506167c20 */ /* 0x000fe20008400000 */
[----:B------:R-:W-:Y:S01]  /*8f00*/  SHF.R.U32.HI R6, RZ, UR4, R7 ;  /* 0x00000004ff067c19 */ /* 0x000fe20008011607 */
[----:B------:R-:W-:-:S03]  /*8f10*/  ULDC UR4, c[0x0][0x658] ;  /* 0x0001960000047ab9 */ /* 0x000fc60000000800 */
[--C-:B------:R-:W-:Y:S01]  /*8f20*/  SHF.R.U64 R21, R11, UR6, R6.reuse ;  /* 0x000000060b157c19 */ /* 0x100fe20008001206 */
[----:B------:R-:W1:Y:S01]  /*8f30*/  F2I.U32.TRUNC.NTZ R22, R22 ;  /* 0x0000001600167305 */ /* 0x000e62000020f000 */
[----:B------:R-:W-:Y:S01]  /*8f40*/  SHF.R.U32.HI R6, RZ, UR6, R6 ;  /* 0x00000006ff067c19 */ /* 0x000fe20008011606 */
[----:B---3--:R-:W-:-:S03]  /*8f50*/  IMAD.MOV R8, RZ, RZ, -R8 ;  /* 0x000000ffff087224 */ /* 0x008fc600078e0a08 */
[----:B------:R-:W-:Y:S01]  /*8f60*/  SHF.R.U64 R19, R21, UR4, R6 ;  /* 0x0000000415137c19 */ /* 0x000fe20008001206 */
[----:B--2---:R-:W-:Y:S01]  /*8f70*/  IMAD R18, R25, R8, R18 ;  /* 0x0000000819127224 */ /* 0x004fe200078e0212 */
[----:B------:R-:W-:-:S03]  /*8f80*/  SHF.R.U32.HI R23, RZ, UR4, R6 ;  /* 0x00000004ff177c19 */ /* 0x000fc60008011606 */
[----:B------:R-:W-:Y:S02]  /*8f90*/  IMAD.MOV.U32 R6, RZ, RZ, R19 ;  /* 0x000000ffff067224 */ /* 0x000fe400078e0013 */
[----:B------:R-:W-:Y:S01]  /*8fa0*/  IMAD.MOV.U32 R7, RZ, RZ, R23 ;  /* 0x000000ffff077224 */ /* 0x000fe200078e0017 */
[----:B-1----:R-:W-:Y:S06]  /*8fb0*/  @!P1 BRA `(.L_x_55) ;  /* 0x0000000000289947 */ /* 0x002fec0003800000 */
[----:B------:R-:W-:Y:S02]  /*8fc0*/  ULDC UR4, c[0x0][0x64c] ;  /* 0x0001930000047ab9 */ /* 0x000fe40000000800 */
[----:B------:R-:W-:-:S05]  /*8fd0*/  IADD3 R7, P1, R19, UR4, RZ ;  /* 0x0000000413077c10 */ /* 0x000fca000ff3e0ff */
[----:B------:R-:W-:-:S04]  /*8fe0*/  IMAD.X R23, RZ, RZ, R23, P1 ;  /* 0x000000ffff177224 */ /* 0x000fc800008e0617 */
[----:B------:R-:W-:-:S04]  /*8ff0*/  IMAD.WIDE.U32 R8, R23, UR8, RZ ;  /* 0x0000000817087c25 */ /* 0x000fc8000f8e00ff */
[----:B------:R-:W-:-:S04]  /*9000*/  IMAD.WIDE.U32 R8, P1, R7, UR9, R8 ;  /* 0x0000000907087c25 */ /* 0x000fc8000f820008 */
[----:B------:R-:W-:-:S04]  /*9010*/  IMAD.WIDE.U32 R6, R7, UR8, RZ ;  /* 0x0000000807067c25 */ /* 0x000fc8000f8e00ff */
[----:B------:R-:W-:Y:S01]  /*9020*/  IMAD.MOV.U32 R6, RZ, RZ, R9 ;  /* 0x000000ffff067224 */ /* 0x000fe200078e0009 */
[----:B------:R-:W-:Y:S01]  /*9030*/  IADD3 RZ, P3, R7, R8, RZ ;  /* 0x0000000807ff7210 */ /* 0x000fe20007f7e0ff */
[----:B------:R-:W-:-:S04]  /*9040*/  IMAD.X R7, RZ, RZ, RZ, P1 ;  /* 0x000000ffff077224 */ /* 0x000fc800008e06ff */
[----:B------:R-:W-:-:S08]  /*9050*/  IMAD.WIDE.U32.X R6, R23, UR9, R6, P3 ;  /* 0x0000000917067c25 */ /* 0x000fd000098e0406 */
.L_x_55:
[----:B------:R-:W-:Y:S01]  /*9060*/  ISETP.NE.AND P1, PT, R0, 0x1, PT ;  /* 0x000000010000780c */ /* 0x000fe20003f25270 */
[----:B------:R-:W-:Y:S01]  /*9070*/  ULDC UR4, c[0x0][0x648] ;  /* 0x0001920000047ab9 */ /* 0x000fe20000000800 */
[----:B------:R-:W-:Y:S01]  /*9080*/  IMAD.MOV R22, RZ, RZ, -R22 ;  /* 0x000000ffff167224 */ /* 0x000fe200078e0a16 */
[----:B------:R-:W-:Y:S01]  /*9090*/  SHF.R.U64 R6, R6, UR4, R7 ;  /* 0x0000000406067c19 */ /* 0x000fe20008001207 */
[----:B------:R-:W-:Y:S01]  /*90a0*/  ULDC UR4, c[0x0][0x638] ;  /* 0x00018e0000047ab9 */ /* 0x000fe20000000800 */
[----:B------:R-:W-:Y:S01]  /*90b0*/  LOP3.LUT R21, R21, UR17, RZ, 0xc0, !PT ;  /* 0x0000001115157c12 */ /* 0x000fe2000f8ec0ff */
[----:B------:R-:W-:Y:S01]  /*90c0*/  ULDC UR5, c[0x0][0x610] ;  /* 0x0001840000057ab9 */ /* 0x000fe20000000800 */
[----:B------:R-:W-:Y:S02]  /*90d0*/  IMAD.MOV.U32 R7, RZ, RZ, 0x1 ;  /* 0x00000001ff077424 */ /* 0x000fe400078e00ff */
[----:B------:R-:W-:-:S04]  /*90e0*/  IMAD.MOV R8, RZ, RZ, -R6 ;  /* 0x000000ffff087224 */ /* 0x000fc800078e0a06 */
[----:B0-----:R-:W-:Y:S02]  /*90f0*/  @P1 IMAD R18, R20, R22, R15 ;  /* 0x0000001614121224 */ /* 0x001fe400078e020f */
[----:B------:R-:W-:Y:S01]  /*9100*/  IMAD R15, R6, UR18, R21 ;  /* 0x00000012060f7c24 */ /* 0x000fe2000f8e0215 */
[----:B------:R-:W-:Y:S01]  /*9110*/  LOP3.LUT R6, R11, UR16, RZ, 0xc0, !PT ;  /* 0x000000100b067c12 */ /* 0x000fe2000f8ec0ff */
[----:B------:R-:W-:Y:S01]  /*9120*/  IMAD R19, R8, UR4, R19 ;  /* 0x0000000408137c24 */ /* 0x000fe2000f8e0213 */
[----:B------:R-:W-:Y:S01]  /*9130*/  ULDC UR4, c[0x0][0x600] ;  /* 0x0001800000047ab9 */ /* 0x000fe20000000800 */
[----:B------:R-:W-:Y:S02]  /*9140*/  IMAD R15, R15, UR5, R18 ;  /* 0x000000050f0f7c24 */ /* 0x000fe4000f8e0212 */
[--C-:B------:R-:W-:Y:S01]  /*9150*/  IMAD R8, R19, UR4, R6.reuse ;  /* 0x0000000413087c24 */ /* 0x100fe2000f8e0206 */
[----:B------:R-:W-:-:S04]  /*9160*/  PRMT R6, R7, 0x7610, R6 ;  /* 0x0000761007067816 */ /* 0x000fc80000000006 */
[----:B------:R-:W-:Y:S02]  /*9170*/  SEL R18, R8, R15, !P1 ;  /* 0x0000000f08127207 */ /* 0x000fe40004800000 */
[----:B------:R-:W-:-:S07]  /*9180*/  SEL R15, R15, R8, !P1 ;  /* 0x000000080f0f7207 */ /* 0x000fce0004800000 */
.L_x_53:
[----:B------:R-:W-:Y:S05]  /*9190*/  BSYNC B1 ;  /* 0x0000000000017941 */ /* 0x000fea0003800000 */
.L_x_52:
[----:B------:R-:W-:-:S13]  /*91a0*/  LOP3.LUT P1, RZ, R6, 0xff, RZ, 0xc0, !PT ;  /* 0x000000ff06ff7812 */ /* 0x000fda000782c0ff */
[----:B------:R-:W-:Y:S05]  /*91b0*/  @P1 BRA `(.L_x_56) ;  /* 0xfffffff400481947 */ /* 0x000fea000383ffff */
[----:B------:R-:W-:Y:S05]  /*91c0*/  BSYNC B0 ;  /* 0x0000000000007941 */ /* 0x000fea0003800000 */
.L_x_44:
[----:B------:R-:W-:-:S03]  /*91d0*/  UMOV UR4, 0xffffffff ;  /* 0xffffffff00047882 */ /* 0x000fc60000000000 */
[----:B------:R-:W-:Y:S05]  /*91e0*/  BRA.DIV UR4, `(.L_x_57) ;  /* 0x0000000a04f07947 */ /* 0x000fea000b800000 */
[----:B------:R-:W-:-:S13]  /*91f0*/  ELECT P0, URZ, PT ;  /* 0x00000000003f782f */ /* 0x000fda0003800000 */
.L_x_84:
[----:B------:R-:W-:Y:S04]  /*9200*/  BSSY B0, `(.L_x_58) ;  /* 0x00000a0000007945 */ /* 0x000fe80003800000 */
[----:B------:R-:W-:Y:S05]  /*9210*/  @!P0 BRA `(.L_x_59) ;  /* 0x0000000800788947 */ /* 0x000fea0003800000 */
[----:B------:R-:W-:-:S04]  /*9220*/  LOP3.LUT R5, R5, 0x2, RZ, 0xfc, !PT ;  /* 0x0000000205057812 */ /* 0x000fc800078efcff */
[----:B------:R-:W-:-:S13]  /*9230*/  ISETP.NE.AND P0, PT, R5, 0x3, PT ;  /* 0x000000030500780c */ /* 0x000fda0003f05270 */
[----:B------:R-:W-:Y:S05]  /*9240*/  @!P0 BRA `(.L_x_60) ;  /* 0x0000000000048947 */ /* 0x000fea0003800000 */
[----:B------:R-:W-:Y:S01]  /*9250*/  BPT.TRAP 0x1 ;  /* 0x000000040000795c */ /* 0x000fe20000300000 */
.L_x_60:
[----:B------:R-:W0:Y:S01]  /*9260*/  S2R R3, SR_CgaCtaId ;  /* 0x0000000000037919 */ /* 0x000e220000008800 */
[----:B------:R-:W-:-:S04]  /*9270*/  MOV R0, 0x400 ;  /* 0x0000040000007802 */ /* 0x000fc80000000f00 */
[----:B0-----:R-:W-:Y:S02]  /*9280*/  LEA R3, R3, R0, 0x18 ;  /* 0x0000000003037211 */ /* 0x001fe400078ec0ff */
[----:B------:R-:W-:-:S03]  /*9290*/  SHF.L.U32 R0, R12, 0x1f, RZ ;  /* 0x0000001f0c007819 */ /* 0x000fc600000006ff */
[----:B------:R-:W-:-:S04]  /*92a0*/  VIADD R3, R3, 0x88 ;  /* 0x0000008803037836 */ /* 0x000fc80000000000 */
[C---:B------:R-:W-:Y:S02]  /*92b0*/  IMAD R7, R14.reuse, 0x8, R3 ;  /* 0x000000080e077824 */ /* 0x040fe400078e0203 */
[----:B------:R-:W-:Y:S02]  /*92c0*/  VIADD R14, R14, 0x1 ;  /* 0x000000010e0e7836 */ /* 0x000fe40000000000 */
[----:B------:R-:W0:Y:S03]  /*92d0*/  SYNCS.PHASECHK.TRANS64.TRYWAIT P0, [R7+URZ], R0 ;  /* 0x00000000070075a7 */ /* 0x000e26000800017f */
[----:B------:R-:W-:-:S04]  /*92e0*/  ISETP.NE.AND P1, PT, R14, 0x11, PT ;  /* 0x000000110e00780c */ /* 0x000fc80003f25270 */
[----:B------:R-:W-:Y:S02]  /*92f0*/  SEL R5, RZ, 0x1, P1 ;  /* 0x00000001ff057807 */ /* 0x000fe40000800000 */
[----:B------:R-:W-:Y:S02]  /*9300*/  SEL R14, R14, RZ, P1 ;  /* 0x000000ff0e0e7207 */ /* 0x000fe40000800000 */
[----:B------:R-:W-:-:S03]  /*9310*/  LOP3.LUT R5, R12, R5, RZ, 0x3c, !PT ;  /* 0x000000050c057212 */ /* 0x000fc600078e3cff */
[----:B------:R-:W-:Y:S01]  /*9320*/  IMAD R9, R14, 0x8, R3 ;  /* 0x000000080e097824 */ /* 0x000fe200078e0203 */
[----:B------:R-:W-:Y:S01]  /*9330*/  SHF.L.U32 R4, R5, 0x1f, RZ ;  /* 0x0000001f05047819 */ /* 0x000fe200000006ff */
[----:B0-----:R-:W-:Y:S06]  /*9340*/  @!P0 BRA `(.L_x_61) ;  /* 0x0000000800bc8947 */ /* 0x001fec0003800000 */
.L_x_85:
[----:B------:R-:W1:Y:S01]  /*9350*/  SYNCS.PHASECHK.TRANS64.TRYWAIT P0, [R9+URZ], R4 ;  /* 0x00000004090075a7 */ /* 0x000e62000800017f */
[----:B0-----:R-:W-:-:S05]  /*9360*/  VIADD R0, R14, 0x1 ;  /* 0x000000010e007836 */ /* 0x001fca0000000000 */
[----:B------:R-:W-:-:S04]  /*9370*/  ISETP.NE.AND P1, PT, R0, 0x11, PT ;  /* 0x000000110000780c */ /* 0x000fc80003f25270 */
[----:B------:R-:W-:Y:S02]  /*9380*/  SEL R2, RZ, 0x1, P1 ;  /* 0x00000001ff027807 */ /* 0x000fe40000800000 */
[----:B------:R-:W-:Y:S02]  /*9390*/  SEL R0, R0, RZ, P1 ;  /* 0x000000ff00007207 */ /* 0x000fe40000800000 */
[----:B------:R-:W-:-:S03]  /*93a0*/  LOP3.LUT R7, R5, R2, RZ, 0x3c, !PT ;  /* 0x0000000205077212 */ /* 0x000fc600078e3cff */
[----:B------:R-:W-:Y:S01]  /*93b0*/  IMAD R6, R0, 0x8, R3 ;  /* 0x0000000800067824 */ /* 0x000fe200078e0203 */
[----:B------:R-:W-:Y:S01]  /*93c0*/  SHF.L.U32 R5, R7, 0x1f, RZ ;  /* 0x0000001f07057819 */ /* 0x000fe200000006ff */
[----:B-1----:R-:W-:Y:S06]  /*93d0*/  @!P0 BRA `(.L_x_62) ;  /* 0x0000000800ac8947 */ /* 0x002fec0003800000 */
.L_x_86:
[----:B------:R-:W1:Y:S01]  /*93e0*/  SYNCS.PHASECHK.TRANS64.TRYWAIT P0, [R6+URZ], R5 ;  /* 0x00000005060075a7 */ /* 0x000e62000800017f */
[----:B------:R-:W-:-:S05]  /*93f0*/  VIADD R0, R0, 0x1 ;  /* 0x0000000100007836 */ /* 0x000fca0000000000 */
[----:B------:R-:W-:-:S04]  /*9400*/  ISETP.NE.AND P1, PT, R0, 0x11, PT ;  /* 0x000000110000780c */ /* 0x000fc80003f25270 */
[----:B------:R-:W-:Y:S02]  /*9410*/  SEL R2, RZ, 0x1, P1 ;  /* 0x00000001ff027807 */ /* 0x000fe40000800000 */
[----:B------:R-:W-:Y:S02]  /*9420*/  SEL R0, R0, RZ, P1 ;  /* 0x000000ff00007207 */ /* 0x000fe40000800000 */
[----:B------:R-:W-:-:S03]  /*9430*/  LOP3.LUT R7, R7, R2, RZ, 0x3c, !PT ;  /* 0x0000000207077212 */ /* 0x000fc600078e3cff */
[----:B0-----:R-:W-:Y:S01]  /*9440*/  IMAD R9, R0, 0x8, R3 ;  /* 0x0000000800097824 */ /* 0x001fe200078e0203 */
[----:B------:R-:W-:Y:S01]  /*9450*/  SHF.L.U32 R4, R7, 0x1f, RZ ;  /* 0x0000001f07047819 */ /* 0x000fe200000006ff */
[----:B-1----:R-:W-:Y:S06]  /*9460*/  @!P0 BRA `(.L_x_63) ;  /* 0x00000008009c8947 */ /* 0x002fec0003800000 */
.L_x_87:
        /* <DEDUP_REMOVED lines=9> */
.L_x_88:
        /* <DEDUP_REMOVED lines=9> */
.L_x_89:
        /* <DEDUP_REMOVED lines=9> */
.L_x_90:
        /* <DEDUP_REMOVED lines=9> */
.L_x_91:
        /* <DEDUP_REMOVED lines=9> */
.L_x_92:
        /* <DEDUP_REMOVED lines=9> */
.L_x_93:
        /* <DEDUP_REMOVED lines=9> */
.L_x_94:
        /* <DEDUP_REMOVED lines=9> */
.L_x_95:
        /* <DEDUP_REMOVED lines=9> */
.L_x_96:
        /* <DEDUP_REMOVED lines=9> */
.L_x_97:
        /* <DEDUP_REMOVED lines=9> */
.L_x_98:
        /* <DEDUP_REMOVED lines=9> */
.L_x_99:
[----:B------:R-:W1:Y:S01]  /*9b30*/  SYNCS.PHASECHK.TRANS64.TRYWAIT P0, [R9+URZ], R4 ;  /* 0x00000004090075a7 */ /* 0x000e62000800017f */
[----:B------:R-:W-:-:S05]  /*9b40*/  VIADD R0, R0, 0x1 ;  /* 0x0000000100007836 */ /* 0x000fca0000000000 */
[----:B------:R-:W-:-:S04]  /*9b50*/  ISETP.NE.AND P1, PT, R0, 0x11, PT ;  /* 0x000000110000780c */ /* 0x000fc80003f25270 */
[----:B------:R-:W-:Y:S02]  /*9b60*/  SEL R2, RZ, 0x1, P1 ;  /* 0x00000001ff027807 */ /* 0x000fe40000800000 */
[----:B------:R-:W-:Y:S02]  /*9b70*/  SEL R0, R0, RZ, P1 ;  /* 0x000000ff00007207 */ /* 0x000fe40000800000 */
[----:B------:R-:W-:Y:S01]  /*9b80*/  LOP3.LUT R2, R7, R2, RZ, 0x3c, !PT ;  /* 0x0000000207027212 */ /* 0x000fe200078e3cff */
[----:B-1----:R-:W-:Y:S06]  /*9b90*/  @!P0 BRA `(.L_x_76) ;  /* 0x0000000400d48947 */ /* 0x002fec0003800000 */
.L_x_100:
[----:B------:R-:W-:Y:S01]  /*9ba0*/  IMAD R3, R0, 0x8, R3 ;  /* 0x0000000800037824 */ /* 0x000fe200078e0203 */
[----:B------:R-:W-:-:S07]  /*9bb0*/  SHF.L.U32 R0, R2, 0x1f, RZ ;  /* 0x0000001f02007819 */ /* 0x000fce00000006ff */
.L_x_77:
[----:B--2---:R2:W3:Y:S02]  /*9bc0*/  SYNCS.PHASECHK.TRANS64.TRYWAIT P0, [R3+URZ], R0 ;  /* 0x00000000030075a7 */ /* 0x0044e4000800017f */
[----:B---3--:R-:W-:Y:S05]  /*9bd0*/  @!P0 NANOSLEEP.SYNCS 0x989680 ;  /* 0x009896800000895d */ /* 0x008fea0003900000 */
[----:B------:R-:W3:Y:S02]  /*9be0*/  @!P0 SYNCS.PHASECHK.TRANS64 P0, [R3+URZ], R0 ;  /* 0x00000000030085a7 */ /* 0x000ee4000800007f */
[----:B---3--:R-:W-:Y:S05]  /*9bf0*/  @!P0 BRA `(.L_x_77) ;  /* 0xfffffffc00f08947 */ /* 0x008fea000383ffff */
.L_x_59:
[----:B------:R-:W-:Y:S05]  /*9c00*/  BSYNC B0 ;  /* 0x0000000000007941 */ /* 0x000fea0003800000 */
.L_x_58:
[----:B------:R-:W-:Y:S05]  /*9c10*/  EXIT ;  /* 0x000000000000794d */ /* 0x000fea0003800000 */
.L_x_18:
[----:B-1----:R-:W-:-:S04]  /*9c20*/  IMAD.U32 R8, RZ, RZ, UR7 ;  /* 0x00000007ff087e24 */ /* 0x002fc8000f8e00ff */
[----:B------:R1:W2:Y:S03]  /*9c30*/  SYNCS.PHASECHK.TRANS64.TRYWAIT P0, [R8+URZ], R7 ;  /* 0x00000007080075a7 */ /* 0x0002a6000800017f */
[----:B--2---:R-:W-:Y:S05]  /*9c40*/  @!P0 NANOSLEEP.SYNCS 0x989680 ;  /* 0x009896800000895d */ /* 0x004fea0003900000 */
[----:B------:R-:W2:Y:S02]  /*9c50*/  @!P0 SYNCS.PHASECHK.TRANS64 P0, [R8+URZ], R7 ;  /* 0x00000007080085a7 */ /* 0x000ea4000800007f */
[----:B--2---:R-:W-:Y:S05]  /*9c60*/  @!P0 BRA `(.L_x_18) ;  /* 0xfffffffc00ec8947 */ /* 0x004fea000383ffff */
[----:B------:R-:W-:Y:S05]  /*9c70*/  BRA `(.L_x_17) ;  /* 0xffffff7800947947 */ /* 0x000fea000383ffff */
.L_x_24:
[----:B-1----:R-:W-:-:S04]  /*9c80*/  IMAD.U32 R9, RZ, RZ, UR12 ;  /* 0x0000000cff097e24 */ /* 0x002fc8000f8e00ff */
[----:B------:R1:W2:Y:S03]  /*9c90*/  SYNCS.PHASECHK.TRANS64.TRYWAIT P0, [R9+URZ], R8 ;  /* 0x00000008090075a7 */ /* 0x0002a6000800017f */
[----:B--2---:R-:W-:Y:S05]  /*9ca0*/  @!P0 NANOSLEEP.SYNCS 0x989680 ;  /* 0x009896800000895d */ /* 0x004fea0003900000 */
[----:B------:R-:W2:Y:S02]  /*9cb0*/  @!P0 SYNCS.PHASECHK.TRANS64 P0, [R9+URZ], R8 ;  /* 0x00000008090085a7 */ /* 0x000ea4000800007f */
[----:B--2---:R-:W-:Y:S05]  /*9cc0*/  @!P0 BRA `(.L_x_24) ;  /* 0xfffffffc00ec8947 */ /* 0x004fea000383ffff */
[----:B------:R-:W-:Y:S05]  /*9cd0*/  BRA `(.L_x_23) ;  /* 0xffffff8000807947 */ /* 0x000fea000383ffff */
.L_x_45:
[----:B------:R-:W-:Y:S01]  /*9ce0*/  BSSY B1, `(.L_x_78) ;  /* 0x0000006000017945 */ /* 0x000fe20003800000 */
[----:B------:R-:W-:-:S07]  /*9cf0*/  IMAD.MOV.U32 R6, RZ, RZ, -0x1 ;  /* 0xffffffffff067424 */ /* 0x000fce00078e00ff */
[----:B------:R-:W-:Y:S05]  /*9d00*/  WARPSYNC.COLLECTIVE R6, `(.L_x_79) ;  /* 0x00000000060c7348 */ /* 0x000fea0003c00000 */
[----:B------:R-:W-:Y:S02]  /*9d10*/  ELECT P1, UR62, PT ;  /* 0x00000000003e782f */ /* 0x000fe40003820000 */
[----:B------:R-:W-:Y:S01]  /*9d20*/  MOV R6, UR62 ;  /* 0x0000003e00067c02 */ /* 0x000fe20008000f00 */
[----:B------:R-:W-:Y:S10]  /*9d30*/  ENDCOLLECTIVE ;  /* 0x000000000000791b */ /* 0x000ff40003800000 */
.L_x_79:
[----:B------:R-:W-:Y:S05]  /*9d40*/  BSYNC B1 ;  /* 0x0000000000017941 */ /* 0x000fea0003800000 */
.L_x_78:
[----:B------:R-:W-:Y:S05]  /*9d50*/  BRA `(.L_x_80) ;  /* 0xffffffe8006c7947 */ /* 0x000fea000383ffff */
.L_x_48:
[----:B0-----:R0:W1:Y:S02]  /*9d60*/  SYNCS.PHASECHK.TRANS64.TRYWAIT P1, [R18+URZ+0x88], R9 ;  /* 0x00008809120075a7 */ /* 0x001064000802017f */
[----:B-1----:R-:W-:Y:S05]  /*9d70*/  @!P1 NANOSLEEP.SYNCS 0x989680 ;  /* 0x009896800000995d */ /* 0x002fea0003900000 */
[----:B------:R-:W1:Y:S02]  /*9d80*/  @!P1 SYNCS.PHASECHK.TRANS64 P1, [R18+URZ+0x88], R9 ;  /* 0x00008809120095a7 */ /* 0x000e64000802007f */
[----:B-1----:R-:W-:Y:S05]  /*9d90*/  @!P1 BRA `(.L_x_48) ;  /* 0xfffffffc00f09947 */ /* 0x002fea000383ffff */
[----:B------:R-:W-:Y:S05]  /*9da0*/  BRA `(.L_x_81) ;  /* 0xffffffe800a07947 */ /* 0x000fea000383ffff */
.L_x_57:
[----:B------:R-:W-:Y:S01]  /*9db0*/  BSSY B0, `(.L_x_82) ;  /* 0x0000006000007945 */ /* 0x000fe20003800000 */
[----:B------:R-:W-:-:S07]  /*9dc0*/  IMAD.MOV.U32 R6, RZ, RZ, -0x1 ;  /* 0xffffffffff067424 */ /* 0x000fce00078e00ff */
[----:B------:R-:W-:Y:S05]  /*9dd0*/  WARPSYNC.COLLECTIVE R6, `(.L_x_83) ;  /* 0x00000000060c7348 */ /* 0x000fea0003c00000 */
[----:B------:R-:W-:Y:S02]  /*9de0*/  ELECT P1, UR62, PT ;  /* 0x00000000003e782f */ /* 0x000fe40003820000 */
[----:B------:R-:W-:Y:S01]  /*9df0*/  MOV R6, UR62 ;  /* 0x0000003e00067c02 */ /* 0x000fe20008000f00 */
[----:B------:R-:W-:Y:S10]  /*9e00*/  ENDCOLLECTIVE ;  /* 0x000000000000791b */ /* 0x000ff40003800000 */
.L_x_83:
[----:B------:R-:W-:Y:S05]  /*9e10*/  BSYNC B0 ;  /* 0x0000000000007941 */ /* 0x000fea0003800000 */
.L_x_82:
[----:B------:R-:W-:Y:S01]  /*9e20*/  PLOP3.LUT P0, PT, P1, PT, PT, 0x80, 0x0 ;  /* 0x000000000000781c */ /* 0x000fe20000f0f070 */
[----:B------:R-:W-:-:S12]  /*9e30*/  BRA `(.L_x_84) ;  /* 0xfffffff000f07947 */ /* 0x000fd8000383ffff */
.L_x_61:
[----:B0-----:R0:W1:Y:S02]  /*9e40*/  SYNCS.PHASECHK.TRANS64.TRYWAIT P0, [R7+URZ], R0 ;  /* 0x00000000070075a7 */ /* 0x001064000800017f */
[----:B-1----:R-:W-:Y:S05]  /*9e50*/  @!P0 NANOSLEEP.SYNCS 0x989680 ;  /* 0x009896800000895d */ /* 0x002fea0003900000 */
[----:B------:R-:W1:Y:S02]  /*9e60*/  @!P0 SYNCS.PHASECHK.TRANS64 P0, [R7+URZ], R0 ;  /* 0x00000000070085a7 */ /* 0x000e64000800007f */
[----:B-1----:R-:W-:Y:S05]  /*9e70*/  @!P0 BRA `(.L_x_61) ;  /* 0xfffffffc00f08947 */ /* 0x002fea000383ffff */
[----:B------:R-:W-:Y:S05]  /*9e80*/  BRA `(.L_x_85) ;  /* 0xfffffff400307947 */ /* 0x000fea000383ffff */
.L_x_62:
[----:B0-----:R0:W1:Y:S02]  /*9e90*/  SYNCS.PHASECHK.TRANS64.TRYWAIT P0, [R9+URZ], R4 ;  /* 0x00000004090075a7 */ /* 0x001064000800017f */
[----:B-1----:R-:W-:Y:S05]  /*9ea0*/  @!P0 NANOSLEEP.SYNCS 0x989680 ;  /* 0x009896800000895d */ /* 0x002fea0003900000 */
[----:B------:R-:W1:Y:S02]  /*9eb0*/  @!P0 SYNCS.PHASECHK.TRANS64 P0, [R9+URZ], R4 ;  /* 0x00000004090085a7 */ /* 0x000e64000800007f */
[----:B-1----:R-:W-:Y:S05]  /*9ec0*/  @!P0 BRA `(.L_x_62) ;  /* 0xfffffffc00f08947 */ /* 0x002fea000383ffff */
[----:B------:R-:W-:Y:S05]  /*9ed0*/  BRA `(.L_x_86) ;  /* 0xfffffff400407947 */ /* 0x000fea000383ffff */
.L_x_63:
[----:B0-----:R0:W1:Y:S02]  /*9ee0*/  SYNCS.PHASECHK.TRANS64.TRYWAIT P0, [R6+URZ], R5 ;  /* 0x00000005060075a7 */ /* 0x001064000800017f */
[----:B-1----:R-:W-:Y:S05]  /*9ef0*/  @!P0 NANOSLEEP.SYNCS 0x989680 ;  /* 0x009896800000895d */ /* 0x002fea0003900000 */
[----:B------:R-:W1:Y:S02]  /*9f00*/  @!P0 SYNCS.PHASECHK.TRANS64 P0, [R6+URZ], R5 ;  /* 0x00000005060085a7 */ /* 0x000e64000800007f */
[----:B-1----:R-:W-:Y:S05]  /*9f10*/  @!P0 BRA `(.L_x_63) ;  /* 0xfffffffc00f08947 */ /* 0x002fea000383ffff */
[----:B------:R-:W-:Y:S05]  /*9f20*/  BRA `(.L_x_87) ;  /* 0xfffffff400507947 */ /* 0x000fea000383ffff */
.L_x_64:
[----:B0-----:R0:W1:Y:S02]  /*9f30*/  SYNCS.PHASECHK.TRANS64.TRYWAIT P0, [R9+URZ], R4 ;  /* 0x00000004090075a7 */ /* 0x001064000800017f */
[----:B-1----:R-:W-:Y:S05]  /*9f40*/  @!P0 NANOSLEEP.SYNCS 0x989680 ;  /* 0x009896800000895d */ /* 0x002fea0003900000 */
[----:B------:R-:W1:Y:S02]  /*9f50*/  @!P0 SYNCS.PHASECHK.TRANS64 P0, [R9+URZ], R4 ;  /* 0x00000004090085a7 */ /* 0x000e64000800007f */
[----:B-1----:R-:W-:Y:S05]  /*9f60*/  @!P0 BRA `(.L_x_64) ;  /* 0xfffffffc00f08947 */ /* 0x002fea000383ffff */
[----:B------:R-:W-:Y:S05]  /*9f70*/  BRA `(.L_x_88) ;  /* 0xfffffff400607947 */ /* 0x000fea000383ffff */
.L_x_65:
[----:B0-----:R0:W1:Y:S02]  /*9f80*/  SYNCS.PHASECHK.TRANS64.TRYWAIT P0, [R6+URZ], R5 ;  /* 0x00000005060075a7 */ /* 0x001064000800017f */
[----:B-1----:R-:W-:Y:S05]  /*9f90*/  @!P0 NANOSLEEP.SYNCS 0x989680 ;  /* 0x009896800000895d */ /* 0x002fea0003900000 */
[----:B------:R-:W1:Y:S02]  /*9fa0*/  @!P0 SYNCS.PHASECHK.TRANS64 P0, [R6+URZ], R5 ;  /* 0x00000005060085a7 */ /* 0x000e64000800007f */
[----:B-1----:R-:W-:Y:S05]  /*9fb0*/  @!P0 BRA `(.L_x_65) ;  /* 0xfffffffc00f08947 */ /* 0x002fea000383ffff */
[----:B------:R-:W-:Y:S05]  /*9fc0*/  BRA `(.L_x_89) ;  /* 0xfffffff400707947 */ /* 0x000fea000383ffff */
.L_x_66:
[----:B0-----:R0:W1:Y:S02]  /*9fd0*/  SYNCS.PHASECHK.TRANS64.TRYWAIT P0, [R9+URZ], R4 ;  /* 0x00000004090075a7 */ /* 0x001064000800017f */
[----:B-1----:R-:W-:Y:S05]  /*9fe0*/  @!P0 NANOSLEEP.SYNCS 0x989680 ;  /* 0x009896800000895d */ /* 0x002fea0003900000 */
[----:B------:R-:W1:Y:S02]  /*9ff0*/  @!P0 SYNCS.PHASECHK.TRANS64 P0, [R9+URZ], R4 ;  /* 0x00000004090085a7 */ /* 0x000e64000800007f */
[----:B-1----:R-:W-:Y:S05]  /*a000*/  @!P0 BRA `(.L_x_66) ;  /* 0xfffffffc00f08947 */ /* 0x002fea000383ffff */
[----:B------:R-:W-:Y:S05]  /*a010*/  BRA `(.L_x_90) ;  /* 0xfffffff400807947 */ /* 0x000fea000383ffff */
.L_x_67:
[----:B0-----:R0:W1:Y:S02]  /*a020*/  SYNCS.PHASECHK.TRANS64.TRYWAIT P0, [R6+URZ], R5 ;  /* 0x00000005060075a7 */ /* 0x001064000800017f */
[----:B-1----:R-:W-:Y:S05]  /*a030*/  @!P0 NANOSLEEP.SYNCS 0x989680 ;  /* 0x009896800000895d */ /* 0x002fea0003900000 */
[----:B------:R-:W1:Y:S02]  /*a040*/  @!P0 SYNCS.PHASECHK.TRANS64 P0, [R6+URZ], R5 ;  /* 0x00000005060085a7 */ /* 0x000e64000800007f */
[----:B-1----:R-:W-:Y:S05]  /*a050*/  @!P0 BRA `(.L_x_67) ;  /* 0xfffffffc00f08947 */ /* 0x002fea000383ffff */
[----:B------:R-:W-:Y:S05]  /*a060*/  BRA `(.L_x_91) ;  /* 0xfffffff400907947 */ /* 0x000fea000383ffff */
.L_x_68:
[----:B0-----:R0:W1:Y:S02]  /*a070*/  SYNCS.PHASECHK.TRANS64.TRYWAIT P0, [R9+URZ], R4 ;  /* 0x00000004090075a7 */ /* 0x001064000800017f */
[----:B-1----:R-:W-:Y:S05]  /*a080*/  @!P0 NANOSLEEP.SYNCS 0x989680 ;  /* 0x009896800000895d */ /* 0x002fea0003900000 */
[----:B------:R-:W1:Y:S02]  /*a090*/  @!P0 SYNCS.PHASECHK.TRANS64 P0, [R9+URZ], R4 ;  /* 0x00000004090085a7 */ /* 0x000e64000800007f */
[----:B-1----:R-:W-:Y:S05]  /*a0a0*/  @!P0 BRA `(.L_x_68) ;  /* 0xfffffffc00f08947 */ /* 0x002fea000383ffff */
[----:B------:R-:W-:Y:S05]  /*a0b0*/  BRA `(.L_x_92) ;  /* 0xfffffff400a07947 */ /* 0x000fea000383ffff */
.L_x_69:
[----:B0-----:R0:W1:Y:S02]  /*a0c0*/  SYNCS.PHASECHK.TRANS64.TRYWAIT P0, [R6+URZ], R5 ;  /* 0x00000005060075a7 */ /* 0x001064000800017f */
[----:B-1----:R-:W-:Y:S05]  /*a0d0*/  @!P0 NANOSLEEP.SYNCS 0x989680 ;  /* 0x009896800000895d */ /* 0x002fea0003900000 */
[----:B------:R-:W1:Y:S02]  /*a0e0*/  @!P0 SYNCS.PHASECHK.TRANS64 P0, [R6+URZ], R5 ;  /* 0x00000005060085a7 */ /* 0x000e64000800007f */
[----:B-1----:R-:W-:Y:S05]  /*a0f0*/  @!P0 BRA `(.L_x_69) ;  /* 0xfffffffc00f08947 */ /* 0x002fea000383ffff */
[----:B------:R-:W-:Y:S05]  /*a100*/  BRA `(.L_x_93) ;  /* 0xfffffff400b07947 */ /* 0x000fea000383ffff */
.L_x_70:
[----:B0-----:R0:W1:Y:S02]  /*a110*/  SYNCS.PHASECHK.TRANS64.TRYWAIT P0, [R9+URZ], R4 ;  /* 0x00000004090075a7 */ /* 0x001064000800017f */
[----:B-1----:R-:W-:Y:S05]  /*a120*/  @!P0 NANOSLEEP.SYNCS 0x989680 ;  /* 0x009896800000895d */ /* 0x002fea0003900000 */
[----:B------:R-:W1:Y:S02]  /*a130*/  @!P0 SYNCS.PHASECHK.TRANS64 P0, [R9+URZ], R4 ;  /* 0x00000004090085a7 */ /* 0x000e64000800007f */
[----:B-1----:R-:W-:Y:S05]  /*a140*/  @!P0 BRA `(.L_x_70) ;  /* 0xfffffffc00f08947 */ /* 0x002fea000383ffff */
[----:B------:R-:W-:Y:S05]  /*a150*/  BRA `(.L_x_94) ;  /* 0xfffffff400c07947 */ /* 0x000fea000383ffff */
.L_x_71:
[----:B0-----:R0:W1:Y:S02]  /*a160*/  SYNCS.PHASECHK.TRANS64.TRYWAIT P0, [R6+URZ], R5 ;  /* 0x00000005060075a7 */ /* 0x001064000800017f */
[----:B-1----:R-:W-:Y:S05]  /*a170*/  @!P0 NANOSLEEP.SYNCS 0x989680 ;  /* 0x009896800000895d */ /* 0x002fea0003900000 */
[----:B------:R-:W1:Y:S02]  /*a180*/  @!P0 SYNCS.PHASECHK.TRANS64 P0, [R6+URZ], R5 ;  /* 0x00000005060085a7 */ /* 0x000e64000800007f */
[----:B-1----:R-:W-:Y:S05]  /*a190*/  @!P0 BRA `(.L_x_71) ;  /* 0xfffffffc00f08947 */ /* 0x002fea000383ffff */
[----:B------:R-:W-:Y:S05]  /*a1a0*/  BRA `(.L_x_95) ;  /* 0xfffffff400d07947 */ /* 0x000fea000383ffff */
.L_x_72:
[----:B0-----:R0:W1:Y:S02]  /*a1b0*/  SYNCS.PHASECHK.TRANS64.TRYWAIT P0, [R9+URZ], R4 ;  /* 0x00000004090075a7 */ /* 0x001064000800017f */
[----:B-1----:R-:W-:Y:S05]  /*a1c0*/  @!P0 NANOSLEEP.SYNCS 0x989680 ;  /* 0x009896800000895d */ /* 0x002fea0003900000 */
[----:B------:R-:W1:Y:S02]  /*a1d0*/  @!P0 SYNCS.PHASECHK.TRANS64 P0, [R9+URZ], R4 ;  /* 0x00000004090085a7 */ /* 0x000e64000800007f */
[----:B-1----:R-:W-:Y:S05]  /*a1e0*/  @!P0 BRA `(.L_x_72) ;  /* 0xfffffffc00f08947 */ /* 0x002fea000383ffff */
[----:B------:R-:W-:Y:S05]  /*a1f0*/  BRA `(.L_x_96) ;  /* 0xfffffff400e07947 */ /* 0x000fea000383ffff */
.L_x_73:
[----:B0-----:R0:W1:Y:S02]  /*a200*/  SYNCS.PHASECHK.TRANS64.TRYWAIT P0, [R6+URZ], R5 ;  /* 0x00000005060075a7 */ /* 0x001064000800017f */
[----:B-1----:R-:W-:Y:S05]  /*a210*/  @!P0 NANOSLEEP.SYNCS 0x989680 ;  /* 0x009896800000895d */ /* 0x002fea0003900000 */
[----:B------:R-:W1:Y:S02]  /*a220*/  @!P0 SYNCS.PHASECHK.TRANS64 P0, [R6+URZ], R5 ;  /* 0x00000005060085a7 */ /* 0x000e64000800007f */
[----:B-1----:R-:W-:Y:S05]  /*a230*/  @!P0 BRA `(.L_x_73) ;  /* 0xfffffffc00f08947 */ /* 0x002fea000383ffff */
[----:B------:R-:W-:Y:S05]  /*a240*/  BRA `(.L_x_97) ;  /* 0xfffffff400f07947 */ /* 0x000fea000383ffff */
.L_x_74:
[----:B0-----:R0:W1:Y:S02]  /*a250*/  SYNCS.PHASECHK.TRANS64.TRYWAIT P0, [R9+URZ], R4 ;  /* 0x00000004090075a7 */ /* 0x001064000800017f */
[----:B-1----:R-:W-:Y:S05]  /*a260*/  @!P0 NANOSLEEP.SYNCS 0x989680 ;  /* 0x009896800000895d */ /* 0x002fea0003900000 */
[----:B------:R-:W1:Y:S02]  /*a270*/  @!P0 SYNCS.PHASECHK.TRANS64 P0, [R9+URZ], R4 ;  /* 0x00000004090085a7 */ /* 0x000e64000800007f */
[----:B-1----:R-:W-:Y:S05]  /*a280*/  @!P0 BRA `(.L_x_74) ;  /* 0xfffffffc00f08947 */ /* 0x002fea000383ffff */
[----:B------:R-:W-:Y:S05]  /*a290*/  BRA `(.L_x_98) ;  /* 0xfffffff800007947 */ /* 0x000fea000383ffff */
.L_x_75:
[----:B0-----:R0:W1:Y:S02]  /*a2a0*/  SYNCS.PHASECHK.TRANS64.TRYWAIT P0, [R6+URZ], R5 ;  /* 0x00000005060075a7 */ /* 0x001064000800017f */
[----:B-1----:R-:W-:Y:S05]  /*a2b0*/  @!P0 NANOSLEEP.SYNCS 0x989680 ;  /* 0x009896800000895d */ /* 0x002fea0003900000 */
[----:B------:R-:W1:Y:S02]  /*a2c0*/  @!P0 SYNCS.PHASECHK.TRANS64 P0, [R6+URZ], R5 ;  /* 0x00000005060085a7 */ /* 0x000e64000800007f */
[----:B-1----:R-:W-:Y:S05]  /*a2d0*/  @!P0 BRA `(.L_x_75) ;  /* 0xfffffffc00f08947 */ /* 0x002fea000383ffff */
[----:B------:R-:W-:Y:S05]  /*a2e0*/  BRA `(.L_x_99) ;  /* 0xfffffff800107947 */ /* 0x000fea000383ffff */
.L_x_76:
[----:B-1----:R1:W2:Y:S02]  /*a2f0*/  SYNCS.PHASECHK.TRANS64.TRYWAIT P0, [R9+URZ], R4 ;  /* 0x00000004090075a7 */ /* 0x0022a4000800017f */
[----:B--2---:R-:W-:Y:S05]  /*a300*/  @!P0 NANOSLEEP.SYNCS 0x989680 ;  /* 0x009896800000895d */ /* 0x004fea0003900000 */
[----:B------:R-:W2:Y:S02]  /*a310*/  @!P0 SYNCS.PHASECHK.TRANS64 P0, [R9+URZ], R4 ;  /* 0x00000004090085a7 */ /* 0x000ea4000800007f */
[----:B--2---:R-:W-:Y:S05]  /*a320*/  @!P0 BRA `(.L_x_76) ;  /* 0xfffffffc00f08947 */ /* 0x004fea000383ffff */
[----:B------:R-:W-:Y:S05]  /*a330*/  BRA `(.L_x_100) ;  /* 0xfffffff800187947 */ /* 0x000fea000383ffff */
.L_x_101:
[----:B------:R-:W-:-:S00]  /*a340*/  BRA `(.L_x_101) ;  /* 0xfffffffc00fc7947 */ /* 0x000fc0000383ffff */
[----:B------:R-:W-:-:S00]  /*a350*/  NOP ;  /* 0x0000000000007918 */ /* 0x000fc00000000000 */
        /* <DEDUP_REMOVED lines=10> */
.L_x_102:


//--------------------- .nv.shared._ZN7cutlass13device_kernelINS_4gemm6kernel13GemmUniversalIN4cute5tupleIJiiiiEEENS1_10collective13CollectiveMmaINS1_37MainloopSm90TmaGmmaWarpSpecializedFP8ILi17ENS5_IJNS4_1CILi1EEESB_SB_EEENS1_35KernelTmaWarpSpecializedCooperativeEEENS5_IJNSA_ILi384EEENSA_ILi32EEESG_EEENS_12float_e4m3_tENS5_IJlSB_lEEESI_SJ_NS4_8TiledMMAINS4_8MMA_AtomIJNS4_4SM904GMMA30MMA_64x32x32_F32E4M3E4M3_SS_TNILNSN_7ScaleInE1ELSP_1EEEEEENS4_6LayoutINS5_IJNSA_ILi2EEESB_SB_EEENS5_IJSB_NSA_ILi0EEESV_EEEEENS5_IJNS4_10UnderscoreESY_SY_EEEEENS4_13SM90_TMA_LOADENS4_14ComposedLayoutINS4_7SwizzleILi1ELi4ELi3EEENS4_18smem_ptr_flag_bitsILi8EEENSS_INS5_IJNSA_ILi8EEESG_EEENS5_IJSG_SB_EEEEEEEvNS4_8identityES11_S1B_vS1C_EENS_8epilogue10collective6detail29Sm90TmaWarpSpecializedAdapterINS1F_15DefaultEpilogueISI_SJ_SJ_NS1E_6thread17LinearCombinationISI_Li1EffLNS1J_9ScaleType4KindE0ELNS_15FloatRoundStyleE2ESI_EENS1_15EpilogueDefaultEEEEEvvEEEEvNT_6ParamsE --------------------------
	.section	.nv.shared._ZN7cutlass13device_kernelINS_4gemm6kernel13GemmUniversalIN4cute5tupleIJiiiiEEENS1_10collective13CollectiveMmaINS1_37MainloopSm90TmaGmmaWarpSpecializedFP8ILi17ENS5_IJNS4_1CILi1EEESB_SB_EEENS1_35KernelTmaWarpSpecializedCooperativeEEENS5_IJNSA_ILi384EEENSA_ILi32EEESG_EEENS_12float_e4m3_tENS5_IJlSB_lEEESI_SJ_NS4_8TiledMMAINS4_8MMA_AtomIJNS4_4SM904GMMA30MMA_64x32x32_F32E4M3E4M3_SS_TNILNSN_7ScaleInE1ELSP_1EEEEEENS4_6LayoutINS5_IJNSA_ILi2EEESB_SB_EEENS5_IJSB_NSA_ILi0EEESV_EEEEENS5_IJNS4_10UnderscoreESY_SY_EEEEENS4_13SM90_TMA_LOADENS4_14ComposedLayoutINS4_7SwizzleILi1ELi4ELi3EEENS4_18smem_ptr_flag_bitsILi8EEENSS_INS5_IJNSA_ILi8EEESG_EEENS5_IJSG_SB_EEEEEEEvNS4_8identityES11_S1B_vS1C_EENS_8epilogue10collective6detail29Sm90TmaWarpSpecializedAdapterINS1F_15DefaultEpilogueISI_SJ_SJ_NS1E_6thread17LinearCombinationISI_Li1EffLNS1J_9ScaleType4KindE0ELNS_15FloatRoundStyleE2ESI_EENS1_15EpilogueDefaultEEEEEvvEEEEvNT_6ParamsE,"aw",@nobits
	.sectionflags	@""
	.align	16
	.zero		1024


//--------------------- .nv.shared.reserved.0     --------------------------
	.section	.nv.shared.reserved.0,"aw",@nobits
	.weak		__nv_reservedSMEM_offset_0_alias
	.size		__nv_reservedSMEM_offset_0_alias, 0, 0
	.other		__nv_reservedSMEM_offset_0_alias,@"STO_CUDA_RESERVED_SHARED STV_DEFAULT"
__nv_reservedSMEM_offset_0_alias:
	.zero		0


//--------------------- .nv.global                --------------------------
	.section	.nv.global,"aw",@nobits
.nv.global:
	.type		_ZN40_INTERNAL_410ef363_4_k_cu_d4bb54f1_129354cute1_E,@object
	.size		_ZN40_INTERNAL_410ef363_4_k_cu_d4bb54f1_129354cute1_E,(_ZN40_INTERNAL_410ef363_4_k_cu_d4bb54f1_129354cuda3std3__45__cpo6cbeginE - _ZN40_INTERNAL_410ef363_4_k_cu_d4bb54f1_129354cute1_E)
_ZN40_INTERNAL_410ef363_4_k_cu_d4bb54f1_129354cute1_E:
	.zero		1
	.type		_ZN40_INTERNAL_410ef363_4_k_cu_d4bb54f1_129354cuda3std3__45__cpo6cbeginE,@object
	.size		_ZN40_INTERNAL_410ef363_4_k_cu_d4bb54f1_129354cuda3std3__45__cpo6cbeginE,(_ZN40_INTERNAL_410ef363_4_k_cu_d4bb54f1_129354cuda3std3__48in_placeE - _ZN40_INTERNAL_410ef363_4_k_cu_d4bb54f1_129354cuda3std3__45__cpo6cbeginE)
_ZN40_INTERNAL_410ef363_4_k_cu_d4bb54f1_129354cuda3std3__45__cpo6cbeginE:
	.zero		1
	.type		_ZN40_INTERNAL_410ef363_4_k_cu_d4bb54f1_129354cuda3std3__48in_placeE,@object
	.size		_ZN40_INTERNAL_410ef363_4_k_cu_d4bb54f1_129354cuda3std3__48in_placeE,(_ZN40_INTERNAL_410ef363_4_k_cu_d4bb54f1_129354cuda3std6ranges3__45__cpo9iter_moveE - _ZN40_INTERNAL_410ef363_4_k_cu_d4bb54f1_129354cuda3std3__48in_placeE)
_ZN40_INTERNAL_410ef363_4_k_cu_d4bb54f1_129354cuda3std3__48in_placeE:
	.zero		1
	.type		_ZN40_INTERNAL_410ef363_4_k_cu_d4bb54f1_129354cuda3std6ranges3__45__cpo9iter_moveE,@object
	.size		_ZN40_INTERNAL_410ef363_4_k_cu_d4bb54f1_129354cuda3std6ranges3__45__cpo9iter_moveE,(_ZN40_INTERNAL_410ef363_4_k_cu_d4bb54f1_129354cuda3std3__45__cpo5beginE - _ZN40_INTERNAL_410ef363_4_k_cu_d4bb54f1_129354cuda3std6ranges3__45__cpo9iter_moveE)
_ZN40_INTERNAL_410ef363_4_k_cu_d4bb54f1_129354cuda3std6ranges3__45__cpo9iter_moveE:
	.zero		1
	.type		_ZN40_INTERNAL_410ef363_4_k_cu_d4bb54f1_129354cuda3std3__45__cpo5beginE,@object
	.size		_ZN40_INTERNAL_410ef363_4_k_cu_d4bb54f1_129354cuda3std3__45__cpo5beginE,(_ZN40_INTERNAL_410ef363_4_k_cu_d4bb54f1_129354cuda3std3__442_GLOBAL__N__410ef363_4_k_cu_d4bb54f1_129356ignoreE - _ZN40_INTERNAL_410ef363_4_k_cu_d4bb54f1_129354cuda3std3__45__cpo5beginE)
_ZN40_INTERNAL_410ef363_4_k_cu_d4bb54f1_129354cuda3std3__45__cpo5beginE:
	.zero		1
	.type		_ZN40_INTERNAL_410ef363_4_k_cu_d4bb54f1_129354cuda3std3__442_GLOBAL__N__410ef363_4_k_cu_d4bb54f1_129356ignoreE,@object
	.size		_ZN40_INTERNAL_410ef363_4_k_cu_d4bb54f1_129354cuda3std3__442_GLOBAL__N__410ef363_4_k_cu_d4bb54f1_129356ignoreE,(_ZN40_INTERNAL_410ef363_4_k_cu_d4bb54f1_129354cute7productE - _ZN40_INTERNAL_410ef363_4_k_cu_d4bb54f1_129354cuda3std3__442_GLOBAL__N__410ef363_4_k_cu_d4bb54f1_129356ignoreE)
_ZN40_INTERNAL_410ef363_4_k_cu_d4bb54f1_129354cuda3std3__442_GLOBAL__N__410ef363_4_k_cu_d4bb54f1_129356ignoreE:
	.zero		1
	.type		_ZN40_INTERNAL_410ef363_4_k_cu_d4bb54f1_129354cute7productE,@object
	.size		_ZN40_INTERNAL_410ef363_4_k_cu_d4bb54f1_129354cute7productE,(_ZN40_INTERNAL_410ef363_4_k_cu_d4bb54f1_129354cuda3std3__45__cpo3endE - _ZN40_INTERNAL_410ef363_4_k_cu_d4bb54f1_129354cute7productE)
_ZN40_INTERNAL_410ef363_4_k_cu_d4bb54f1_129354cute7productE:
	.zero		1
	.type		_ZN40_INTERNAL_410ef363_4_k_cu_d4bb54f1_129354cuda3std3__45__cpo3endE,@object
	.size		_ZN40_INTERNAL_410ef363_4_k_cu_d4bb54f1_129354cuda3std3__45__cpo3endE,(_ZN40_INTERNAL_410ef363_4_k_cu_d4bb54f1_129354cuda3std3__419piecewise_constructE - _ZN40_INTERNAL_410ef363_4_k_cu_d4bb54f1_129354cuda3std3__45__cpo3endE)
_ZN40_INTERNAL_410ef363_4_k_cu_d4bb54f1_129354cuda3std3__45__cpo3endE:
	.zero		1
	.type		_ZN40_INTERNAL_410ef363_4_k_cu_d4bb54f1_129354cuda3std3__419piecewise_constructE,@object
	.size		_ZN40_INTERNAL_410ef363_4_k_cu_d4bb54f1_129354cuda3std3__419piecewise_constructE,(_ZN40_INTERNAL_410ef363_4_k_cu_d4bb54f1_129354cuda3std3__45__cpo4cendE - _ZN40_INTERNAL_410ef363_4_k_cu_d4bb54f1_129354cuda3std3__419piecewise_constructE)
_ZN40_INTERNAL_410ef363_4_k_cu_d4bb54f1_129354cuda3std3__419piecewise_constructE:
	.zero		1
	.type		_ZN40_INTERNAL_410ef363_4_k_cu_d4bb54f1_129354cuda3std3__45__cpo4cendE,@object
	.size		_ZN40_INTERNAL_410ef363_4_k_cu_d4bb54f1_129354cuda3std3__45__cpo4cendE,(_ZN40_INTERNAL_410ef363_4_k_cu_d4bb54f1_129354cuda3std6ranges3__45__cpo4swapE - _ZN40_INTERNAL_410ef363_4_k_cu_d4bb54f1_129354cuda3std3__45__cpo4cendE)
_ZN40_INTERNAL_410ef363_4_k_cu_d4bb54f1_129354cuda3std3__45__cpo4cendE:
	.zero		1
	.type		_ZN40_INTERNAL_410ef363_4_k_cu_d4bb54f1_129354cuda3std6ranges3__45__cpo4swapE,@object
	.size		_ZN40_INTERNAL_410ef363_4_k_cu_d4bb54f1_129354cuda3std6ranges3__45__cpo4swapE,(.L_7 - _ZN40_INTERNAL_410ef363_4_k_cu_d4bb54f1_129354cuda3std6ranges3__45__cpo4swapE)
_ZN40_INTERNAL_410ef363_4_k_cu_d4bb54f1_129354cuda3std6ranges3__45__cpo4swapE:
	.zero		1
.L_7:


//--------------------- .nv.constant0._ZN7cutlass13device_kernelINS_4gemm6kernel13GemmUniversalIN4cute5tupleIJiiiiEEENS1_10collective13CollectiveMmaINS1_37MainloopSm90TmaGmmaWarpSpecializedFP8ILi17ENS5_IJNS4_1CILi1EEESB_SB_EEENS1_35KernelTmaWarpSpecializedCooperativeEEENS5_IJNSA_ILi384EEENSA_ILi32EEESG_EEENS_12float_e4m3_tENS5_IJlSB_lEEESI_SJ_NS4_8TiledMMAINS4_8MMA_AtomIJNS4_4SM904GMMA30MMA_64x32x32_F32E4M3E4M3_SS_TNILNSN_7ScaleInE1ELSP_1EEEEEENS4_6LayoutINS5_IJNSA_ILi2EEESB_SB_EEENS5_IJSB_NSA_ILi0EEESV_EEEEENS5_IJNS4_10UnderscoreESY_SY_EEEEENS4_13SM90_TMA_LOADENS4_14ComposedLayoutINS4_7SwizzleILi1ELi4ELi3EEENS4_18smem_ptr_flag_bitsILi8EEENSS_INS5_IJNSA_ILi8EEESG_EEENS5_IJSG_SB_EEEEEEEvNS4_8identityES11_S1B_vS1C_EENS_8epilogue10collective6detail29Sm90TmaWarpSpecializedAdapterINS1F_15DefaultEpilogueISI_SJ_SJ_NS1E_6thread17LinearCombinationISI_Li1EffLNS1J_9ScaleType4KindE0ELNS_15FloatRoundStyleE2ESI_EENS1_15EpilogueDefaultEEEEEvvEEEEvNT_6ParamsE --------------------------
	.section	.nv.constant0._ZN7cutlass13device_kernelINS_4gemm6kernel13GemmUniversalIN4cute5tupleIJiiiiEEENS1_10collective13CollectiveMmaINS1_37MainloopSm90TmaGmmaWarpSpecializedFP8ILi17ENS5_IJNS4_1CILi1EEESB_SB_EEENS1_35KernelTmaWarpSpecializedCooperativeEEENS5_IJNSA_ILi384EEENSA_ILi32EEESG_EEENS_12float_e4m3_tENS5_IJlSB_lEEESI_SJ_NS4_8TiledMMAINS4_8MMA_AtomIJNS4_4SM904GMMA30MMA_64x32x32_F32E4M3E4M3_SS_TNILNSN_7ScaleInE1ELSP_1EEEEEENS4_6LayoutINS5_IJNSA_ILi2EEESB_SB_EEENS5_IJSB_NSA_ILi0EEESV_EEEEENS5_IJNS4_10UnderscoreESY_SY_EEEEENS4_13SM90_TMA_LOADENS4_14ComposedLayoutINS4_7SwizzleILi1ELi4ELi3EEENS4_18smem_ptr_flag_bitsILi8EEENSS_INS5_IJNSA_ILi8EEESG_EEENS5_IJSG_SB_EEEEEEEvNS4_8identityES11_S1B_vS1C_EENS_8epilogue10collective6detail29Sm90TmaWarpSpecializedAdapterINS1F_15DefaultEpilogueISI_SJ_SJ_NS1E_6thread17LinearCombinationISI_Li1EffLNS1J_9ScaleType4KindE0ELNS_15FloatRoundStyleE2ESI_EENS1_15EpilogueDefaultEEEEEvvEEEEvNT_6ParamsE,"a",@progbits
	.sectionflags	@""
	.align	4
.nv.constant0._ZN7cutlass13device_kernelINS_4gemm6kernel13GemmUniversalIN4cute5tupleIJiiiiEEENS1_10collective13CollectiveMmaINS1_37MainloopSm90TmaGmmaWarpSpecializedFP8ILi17ENS5_IJNS4_1CILi1EEESB_SB_EEENS1_35KernelTmaWarpSpecializedCooperativeEEENS5_IJNSA_ILi384EEENSA_ILi32EEESG_EEENS_12float_e4m3_tENS5_IJlSB_lEEESI_SJ_NS4_8TiledMMAINS4_8MMA_AtomIJNS4_4SM904GMMA30MMA_64x32x32_F32E4M3E4M3_SS_TNILNSN_7ScaleInE1ELSP_1EEEEEENS4_6LayoutINS5_IJNSA_ILi2EEESB_SB_EEENS5_IJSB_NSA_ILi0EEESV_EEEEENS5_IJNS4_10UnderscoreESY_SY_EEEEENS4_13SM90_TMA_LOADENS4_14ComposedLayoutINS4_7SwizzleILi1ELi4ELi3EEENS4_18smem_ptr_flag_bitsILi8EEENSS_INS5_IJNSA_ILi8EEESG_EEENS5_IJSG_SB_EEEEEEEvNS4_8identityES11_S1B_vS1C_EENS_8epilogue10collective6detail29Sm90TmaWarpSpecializedAdapterINS1F_15DefaultEpilogueISI_SJ_SJ_NS1E_6thread17LinearCombinationISI_Li1EffLNS1J_9ScaleType4KindE0ELNS_15FloatRoundStyleE2ESI_EENS1_15EpilogueDefaultEEEEEvvEEEEvNT_6ParamsE:
	.zero		1664


//--------------------- SYMBOLS --------------------------

	.type		.nv.reservedSmem.offset0,@object
	.size		.nv.reservedSmem.offset0,0x4
